//
// Generated by NVIDIA NVVM Compiler
//
// Compiler Build ID: CL-36424714
// Cuda compilation tools, release 13.0, V13.0.88
// Based on NVVM 20.0.0
//

.version 9.0
.target sm_100
.address_size 64

	// .globl	_Z3fmaIfLi1EEvlPf
.extern .shared .align 16 .b8 s[];

.visible .entry _Z3fmaIfLi1EEvlPf(
	.param .u64 _Z3fmaIfLi1EEvlPf_param_0,
	.param .u64 .ptr .align 1 _Z3fmaIfLi1EEvlPf_param_1
)
{
	.reg .pred 	%p<8>;
	.reg .b32 	%r<36>;
	.reg .b32 	%f<17>;
	.reg .b64 	%rd<25>;

	ld.param.u64 	%rd12, [_Z3fmaIfLi1EEvlPf_param_0];
	ld.param.u64 	%rd13, [_Z3fmaIfLi1EEvlPf_param_1];
	mov.u32 	%r34, %tid.x;
	mov.u32 	%r2, %ntid.x;
	cvt.u32.u64 	%r3, %rd12;
	cvt.u64.u32 	%rd1, %r34;
	setp.le.s64 	%p1, %rd12, %rd1;
	@%p1 bra 	$L__BB0_10;
	cvta.to.global.u64 	%rd14, %rd13;
	ld.global.nc.f32 	%f1, [%rd14];
	cvt.u64.u32 	%rd2, %r2;
	add.s64 	%rd15, %rd1, %rd2;
	max.u64 	%rd16, %rd12, %rd15;
	setp.lt.u64 	%p2, %rd15, %rd12;
	selp.u64 	%rd3, 1, 0, %p2;
	add.s64 	%rd17, %rd15, %rd3;
	sub.s64 	%rd4, %rd16, %rd17;
	and.b64  	%rd18, %rd4, -4294967296;
	setp.ne.s64 	%p3, %rd18, 0;
	@%p3 bra 	$L__BB0_3;
	cvt.u32.u64 	%r14, %rd2;
	cvt.u32.u64 	%r15, %rd4;
	div.u32 	%r16, %r15, %r14;
	cvt.u64.u32 	%rd23, %r16;
	bra.uni 	$L__BB0_4;
$L__BB0_3:
	div.u64 	%rd23, %rd4, %rd2;
$L__BB0_4:
	add.s64 	%rd8, %rd23, %rd3;
	and.b64  	%rd19, %rd8, 3;
	setp.eq.s64 	%p4, %rd19, 3;
	@%p4 bra 	$L__BB0_7;
	shl.b32 	%r4, %r3, 2;
	shl.b32 	%r17, %r34, 2;
	mov.u32 	%r18, s;
	add.s32 	%r32, %r18, %r17;
	shl.b32 	%r6, %r2, 2;
	add.s64 	%rd20, %rd8, 1;
	and.b64  	%rd21, %rd20, 3;
	neg.s64 	%rd24, %rd21;
$L__BB0_6:
	.pragma "nounroll";
	ld.shared.f32 	%f2, [%r32];
	add.s32 	%r19, %r32, %r4;
	ld.shared.f32 	%f3, [%r19];
	fma.rn.f32 	%f4, %f2, %f1, %f3;
	st.shared.f32 	[%r19], %f4;
	add.s32 	%r34, %r34, %r2;
	add.s32 	%r32, %r32, %r6;
	add.s64 	%rd24, %rd24, 1;
	setp.ne.s64 	%p5, %rd24, 0;
	@%p5 bra 	$L__BB0_6;
$L__BB0_7:
	setp.lt.u64 	%p6, %rd8, 3;
	@%p6 bra 	$L__BB0_10;
	mov.u32 	%r21, s;
	shl.b32 	%r23, %r3, 2;
	shl.b32 	%r25, %r2, 2;
$L__BB0_9:
	shl.b32 	%r20, %r34, 2;
	add.s32 	%r22, %r21, %r20;
	ld.shared.f32 	%f5, [%r22];
	add.s32 	%r24, %r22, %r23;
	ld.shared.f32 	%f6, [%r24];
	fma.rn.f32 	%f7, %f5, %f1, %f6;
	st.shared.f32 	[%r24], %f7;
	add.s32 	%r26, %r22, %r25;
	ld.shared.f32 	%f8, [%r26];
	add.s32 	%r27, %r26, %r23;
	ld.shared.f32 	%f9, [%r27];
	fma.rn.f32 	%f10, %f8, %f1, %f9;
	st.shared.f32 	[%r27], %f10;
	add.s32 	%r28, %r26, %r25;
	ld.shared.f32 	%f11, [%r28];
	add.s32 	%r29, %r28, %r23;
	ld.shared.f32 	%f12, [%r29];
	fma.rn.f32 	%f13, %f11, %f1, %f12;
	st.shared.f32 	[%r29], %f13;
	add.s32 	%r30, %r28, %r25;
	ld.shared.f32 	%f14, [%r30];
	add.s32 	%r31, %r30, %r23;
	ld.shared.f32 	%f15, [%r31];
	fma.rn.f32 	%f16, %f14, %f1, %f15;
	st.shared.f32 	[%r31], %f16;
	add.s32 	%r34, %r25, %r34;
	cvt.u64.u32 	%rd22, %r34;
	setp.gt.u64 	%p7, %rd12, %rd22;
	@%p7 bra 	$L__BB0_9;
$L__BB0_10:
	ret;

}
	// .globl	_Z3fmaIfLi2EEvlPf
.visible .entry _Z3fmaIfLi2EEvlPf(
	.param .u64 _Z3fmaIfLi2EEvlPf_param_0,
	.param .u64 .ptr .align 1 _Z3fmaIfLi2EEvlPf_param_1
)
{
	.reg .pred 	%p<8>;
	.reg .b32 	%r<38>;
	.reg .b32 	%f<30>;
	.reg .b64 	%rd<25>;

	ld.param.u64 	%rd13, [_Z3fmaIfLi2EEvlPf_param_0];
	ld.param.u64 	%rd14, [_Z3fmaIfLi2EEvlPf_param_1];
	cvta.to.global.u64 	%rd1, %rd14;
	mov.u32 	%r36, %tid.x;
	mov.u32 	%r2, %ntid.x;
	cvt.u32.u64 	%r3, %rd13;
	cvt.u64.u32 	%rd2, %r36;
	setp.le.s64 	%p1, %rd13, %rd2;
	@%p1 bra 	$L__BB1_10;
	cvt.u64.u32 	%rd3, %r2;
	add.s64 	%rd15, %rd2, %rd3;
	max.u64 	%rd16, %rd13, %rd15;
	setp.lt.u64 	%p2, %rd15, %rd13;
	selp.u64 	%rd4, 1, 0, %p2;
	add.s64 	%rd17, %rd15, %rd4;
	sub.s64 	%rd5, %rd16, %rd17;
	and.b64  	%rd18, %rd5, -4294967296;
	setp.ne.s64 	%p3, %rd18, 0;
	@%p3 bra 	$L__BB1_3;
	cvt.u32.u64 	%r14, %rd3;
	cvt.u32.u64 	%r15, %rd5;
	div.u32 	%r16, %r15, %r14;
	cvt.u64.u32 	%rd23, %r16;
	bra.uni 	$L__BB1_4;
$L__BB1_3:
	div.u64 	%rd23, %rd5, %rd3;
$L__BB1_4:
	add.s64 	%rd9, %rd23, %rd4;
	and.b64  	%rd19, %rd9, 3;
	setp.eq.s64 	%p4, %rd19, 3;
	@%p4 bra 	$L__BB1_7;
	ld.global.nc.f32 	%f1, [%rd1];
	ld.global.nc.f32 	%f2, [%rd1+4];
	add.s32 	%r18, %r36, %r3;
	shl.b32 	%r4, %r18, 2;
	shl.b32 	%r5, %r2, 2;
	shl.b32 	%r6, %r36, 2;
	add.s64 	%rd20, %rd9, 1;
	and.b64  	%rd21, %rd20, 3;
	neg.s64 	%rd24, %rd21;
	mov.u32 	%r34, s;
$L__BB1_6:
	.pragma "nounroll";
	add.s32 	%r19, %r34, %r4;
	add.s32 	%r20, %r34, %r6;
	ld.shared.f32 	%f5, [%r20];
	ld.shared.f32 	%f6, [%r19];
	fma.rn.f32 	%f7, %f5, %f1, %f6;
	st.shared.f32 	[%r19], %f7;
	ld.shared.f32 	%f8, [%r20];
	fma.rn.f32 	%f9, %f8, %f2, %f7;
	st.shared.f32 	[%r19], %f9;
	add.s32 	%r36, %r36, %r2;
	add.s32 	%r34, %r34, %r5;
	add.s64 	%rd24, %rd24, 1;
	setp.ne.s64 	%p5, %rd24, 0;
	@%p5 bra 	$L__BB1_6;
$L__BB1_7:
	setp.lt.u64 	%p6, %rd9, 3;
	@%p6 bra 	$L__BB1_10;
	ld.global.nc.f32 	%f3, [%rd1];
	ld.global.nc.f32 	%f4, [%rd1+4];
	mov.u32 	%r23, s;
	shl.b32 	%r27, %r2, 2;
$L__BB1_9:
	add.s32 	%r21, %r36, %r3;
	shl.b32 	%r22, %r21, 2;
	add.s32 	%r24, %r23, %r22;
	shl.b32 	%r25, %r36, 2;
	add.s32 	%r26, %r23, %r25;
	ld.shared.f32 	%f10, [%r26];
	ld.shared.f32 	%f11, [%r24];
	fma.rn.f32 	%f12, %f10, %f3, %f11;
	st.shared.f32 	[%r24], %f12;
	ld.shared.f32 	%f13, [%r26];
	fma.rn.f32 	%f14, %f13, %f4, %f12;
	st.shared.f32 	[%r24], %f14;
	add.s32 	%r28, %r24, %r27;
	add.s32 	%r29, %r26, %r27;
	ld.shared.f32 	%f15, [%r29];
	ld.shared.f32 	%f16, [%r28];
	fma.rn.f32 	%f17, %f15, %f3, %f16;
	st.shared.f32 	[%r28], %f17;
	ld.shared.f32 	%f18, [%r29];
	fma.rn.f32 	%f19, %f18, %f4, %f17;
	st.shared.f32 	[%r28], %f19;
	add.s32 	%r30, %r28, %r27;
	add.s32 	%r31, %r29, %r27;
	ld.shared.f32 	%f20, [%r31];
	ld.shared.f32 	%f21, [%r30];
	fma.rn.f32 	%f22, %f20, %f3, %f21;
	st.shared.f32 	[%r30], %f22;
	ld.shared.f32 	%f23, [%r31];
	fma.rn.f32 	%f24, %f23, %f4, %f22;
	st.shared.f32 	[%r30], %f24;
	add.s32 	%r32, %r30, %r27;
	add.s32 	%r33, %r31, %r27;
	ld.shared.f32 	%f25, [%r33];
	ld.shared.f32 	%f26, [%r32];
	fma.rn.f32 	%f27, %f25, %f3, %f26;
	st.shared.f32 	[%r32], %f27;
	ld.shared.f32 	%f28, [%r33];
	fma.rn.f32 	%f29, %f28, %f4, %f27;
	st.shared.f32 	[%r32], %f29;
	add.s32 	%r36, %r27, %r36;
	cvt.u64.u32 	%rd22, %r36;
	setp.gt.u64 	%p7, %rd13, %rd22;
	@%p7 bra 	$L__BB1_9;
$L__BB1_10:
	ret;

}
	// .globl	_Z3fmaIfLi3EEvlPf
.visible .entry _Z3fmaIfLi3EEvlPf(
	.param .u64 _Z3fmaIfLi3EEvlPf_param_0,
	.param .u64 .ptr .align 1 _Z3fmaIfLi3EEvlPf_param_1
)
{
	.reg .pred 	%p<8>;
	.reg .b32 	%r<38>;
	.reg .b32 	%f<42>;
	.reg .b64 	%rd<25>;

	ld.param.u64 	%rd13, [_Z3fmaIfLi3EEvlPf_param_0];
	ld.param.u64 	%rd14, [_Z3fmaIfLi3EEvlPf_param_1];
	cvta.to.global.u64 	%rd1, %rd14;
	mov.u32 	%r36, %tid.x;
	mov.u32 	%r2, %ntid.x;
	cvt.u32.u64 	%r3, %rd13;
	cvt.u64.u32 	%rd2, %r36;
	setp.le.s64 	%p1, %rd13, %rd2;
	@%p1 bra 	$L__BB2_10;
	cvt.u64.u32 	%rd3, %r2;
	add.s64 	%rd15, %rd2, %rd3;
	max.u64 	%rd16, %rd13, %rd15;
	setp.lt.u64 	%p2, %rd15, %rd13;
	selp.u64 	%rd4, 1, 0, %p2;
	add.s64 	%rd17, %rd15, %rd4;
	sub.s64 	%rd5, %rd16, %rd17;
	and.b64  	%rd18, %rd5, -4294967296;
	setp.ne.s64 	%p3, %rd18, 0;
	@%p3 bra 	$L__BB2_3;
	cvt.u32.u64 	%r14, %rd3;
	cvt.u32.u64 	%r15, %rd5;
	div.u32 	%r16, %r15, %r14;
	cvt.u64.u32 	%rd23, %r16;
	bra.uni 	$L__BB2_4;
$L__BB2_3:
	div.u64 	%rd23, %rd5, %rd3;
$L__BB2_4:
	add.s64 	%rd9, %rd23, %rd4;
	and.b64  	%rd19, %rd9, 3;
	setp.eq.s64 	%p4, %rd19, 3;
	@%p4 bra 	$L__BB2_7;
	ld.global.nc.f32 	%f1, [%rd1];
	ld.global.nc.f32 	%f2, [%rd1+4];
	ld.global.nc.f32 	%f3, [%rd1+8];
	add.s32 	%r18, %r36, %r3;
	shl.b32 	%r4, %r18, 2;
	shl.b32 	%r5, %r2, 2;
	shl.b32 	%r6, %r36, 2;
	add.s64 	%rd20, %rd9, 1;
	and.b64  	%rd21, %rd20, 3;
	neg.s64 	%rd24, %rd21;
	mov.u32 	%r34, s;
$L__BB2_6:
	.pragma "nounroll";
	add.s32 	%r19, %r34, %r4;
	add.s32 	%r20, %r34, %r6;
	ld.shared.f32 	%f7, [%r20];
	ld.shared.f32 	%f8, [%r19];
	fma.rn.f32 	%f9, %f7, %f1, %f8;
	st.shared.f32 	[%r19], %f9;
	ld.shared.f32 	%f10, [%r20];
	fma.rn.f32 	%f11, %f10, %f2, %f9;
	st.shared.f32 	[%r19], %f11;
	ld.shared.f32 	%f12, [%r20];
	fma.rn.f32 	%f13, %f12, %f3, %f11;
	st.shared.f32 	[%r19], %f13;
	add.s32 	%r36, %r36, %r2;
	add.s32 	%r34, %r34, %r5;
	add.s64 	%rd24, %rd24, 1;
	setp.ne.s64 	%p5, %rd24, 0;
	@%p5 bra 	$L__BB2_6;
$L__BB2_7:
	setp.lt.u64 	%p6, %rd9, 3;
	@%p6 bra 	$L__BB2_10;
	ld.global.nc.f32 	%f4, [%rd1];
	ld.global.nc.f32 	%f5, [%rd1+4];
	ld.global.nc.f32 	%f6, [%rd1+8];
	mov.u32 	%r23, s;
	shl.b32 	%r27, %r2, 2;
$L__BB2_9:
	add.s32 	%r21, %r36, %r3;
	shl.b32 	%r22, %r21, 2;
	add.s32 	%r24, %r23, %r22;
	shl.b32 	%r25, %r36, 2;
	add.s32 	%r26, %r23, %r25;
	ld.shared.f32 	%f14, [%r26];
	ld.shared.f32 	%f15, [%r24];
	fma.rn.f32 	%f16, %f14, %f4, %f15;
	st.shared.f32 	[%r24], %f16;
	ld.shared.f32 	%f17, [%r26];
	fma.rn.f32 	%f18, %f17, %f5, %f16;
	st.shared.f32 	[%r24], %f18;
	ld.shared.f32 	%f19, [%r26];
	fma.rn.f32 	%f20, %f19, %f6, %f18;
	st.shared.f32 	[%r24], %f20;
	add.s32 	%r28, %r24, %r27;
	add.s32 	%r29, %r26, %r27;
	ld.shared.f32 	%f21, [%r29];
	ld.shared.f32 	%f22, [%r28];
	fma.rn.f32 	%f23, %f21, %f4, %f22;
	st.shared.f32 	[%r28], %f23;
	ld.shared.f32 	%f24, [%r29];
	fma.rn.f32 	%f25, %f24, %f5, %f23;
	st.shared.f32 	[%r28], %f25;
	ld.shared.f32 	%f26, [%r29];
	fma.rn.f32 	%f27, %f26, %f6, %f25;
	st.shared.f32 	[%r28], %f27;
	add.s32 	%r30, %r28, %r27;
	add.s32 	%r31, %r29, %r27;
	ld.shared.f32 	%f28, [%r31];
	ld.shared.f32 	%f29, [%r30];
	fma.rn.f32 	%f30, %f28, %f4, %f29;
	st.shared.f32 	[%r30], %f30;
	ld.shared.f32 	%f31, [%r31];
	fma.rn.f32 	%f32, %f31, %f5, %f30;
	st.shared.f32 	[%r30], %f32;
	ld.shared.f32 	%f33, [%r31];
	fma.rn.f32 	%f34, %f33, %f6, %f32;
	st.shared.f32 	[%r30], %f34;
	add.s32 	%r32, %r30, %r27;
	add.s32 	%r33, %r31, %r27;
	ld.shared.f32 	%f35, [%r33];
	ld.shared.f32 	%f36, [%r32];
	fma.rn.f32 	%f37, %f35, %f4, %f36;
	st.shared.f32 	[%r32], %f37;
	ld.shared.f32 	%f38, [%r33];
	fma.rn.f32 	%f39, %f38, %f5, %f37;
	st.shared.f32 	[%r32], %f39;
	ld.shared.f32 	%f40, [%r33];
	fma.rn.f32 	%f41, %f40, %f6, %f39;
	st.shared.f32 	[%r32], %f41;
	add.s32 	%r36, %r27, %r36;
	cvt.u64.u32 	%rd22, %r36;
	setp.gt.u64 	%p7, %rd13, %rd22;
	@%p7 bra 	$L__BB2_9;
$L__BB2_10:
	ret;

}
	// .globl	_Z3fmaIfLi4EEvlPf
.visible .entry _Z3fmaIfLi4EEvlPf(
	.param .u64 _Z3fmaIfLi4EEvlPf_param_0,
	.param .u64 .ptr .align 1 _Z3fmaIfLi4EEvlPf_param_1
)
{
	.reg .pred 	%p<8>;
	.reg .b32 	%r<38>;
	.reg .b32 	%f<54>;
	.reg .b64 	%rd<25>;

	ld.param.u64 	%rd13, [_Z3fmaIfLi4EEvlPf_param_0];
	ld.param.u64 	%rd14, [_Z3fmaIfLi4EEvlPf_param_1];
	cvta.to.global.u64 	%rd1, %rd14;
	mov.u32 	%r36, %tid.x;
	mov.u32 	%r2, %ntid.x;
	cvt.u32.u64 	%r3, %rd13;
	cvt.u64.u32 	%rd2, %r36;
	setp.le.s64 	%p1, %rd13, %rd2;
	@%p1 bra 	$L__BB3_10;
	cvt.u64.u32 	%rd3, %r2;
	add.s64 	%rd15, %rd2, %rd3;
	max.u64 	%rd16, %rd13, %rd15;
	setp.lt.u64 	%p2, %rd15, %rd13;
	selp.u64 	%rd4, 1, 0, %p2;
	add.s64 	%rd17, %rd15, %rd4;
	sub.s64 	%rd5, %rd16, %rd17;
	and.b64  	%rd18, %rd5, -4294967296;
	setp.ne.s64 	%p3, %rd18, 0;
	@%p3 bra 	$L__BB3_3;
	cvt.u32.u64 	%r14, %rd3;
	cvt.u32.u64 	%r15, %rd5;
	div.u32 	%r16, %r15, %r14;
	cvt.u64.u32 	%rd23, %r16;
	bra.uni 	$L__BB3_4;
$L__BB3_3:
	div.u64 	%rd23, %rd5, %rd3;
$L__BB3_4:
	add.s64 	%rd9, %rd23, %rd4;
	and.b64  	%rd19, %rd9, 3;
	setp.eq.s64 	%p4, %rd19, 3;
	@%p4 bra 	$L__BB3_7;
	ld.global.nc.f32 	%f1, [%rd1];
	ld.global.nc.f32 	%f2, [%rd1+4];
	ld.global.nc.f32 	%f3, [%rd1+8];
	ld.global.nc.f32 	%f4, [%rd1+12];
	add.s32 	%r18, %r36, %r3;
	shl.b32 	%r4, %r18, 2;
	shl.b32 	%r5, %r2, 2;
	shl.b32 	%r6, %r36, 2;
	add.s64 	%rd20, %rd9, 1;
	and.b64  	%rd21, %rd20, 3;
	neg.s64 	%rd24, %rd21;
	mov.u32 	%r34, s;
$L__BB3_6:
	.pragma "nounroll";
	add.s32 	%r19, %r34, %r4;
	add.s32 	%r20, %r34, %r6;
	ld.shared.f32 	%f9, [%r20];
	ld.shared.f32 	%f10, [%r19];
	fma.rn.f32 	%f11, %f9, %f1, %f10;
	st.shared.f32 	[%r19], %f11;
	ld.shared.f32 	%f12, [%r20];
	fma.rn.f32 	%f13, %f12, %f2, %f11;
	st.shared.f32 	[%r19], %f13;
	ld.shared.f32 	%f14, [%r20];
	fma.rn.f32 	%f15, %f14, %f3, %f13;
	st.shared.f32 	[%r19], %f15;
	ld.shared.f32 	%f16, [%r20];
	fma.rn.f32 	%f17, %f16, %f4, %f15;
	st.shared.f32 	[%r19], %f17;
	add.s32 	%r36, %r36, %r2;
	add.s32 	%r34, %r34, %r5;
	add.s64 	%rd24, %rd24, 1;
	setp.ne.s64 	%p5, %rd24, 0;
	@%p5 bra 	$L__BB3_6;
$L__BB3_7:
	setp.lt.u64 	%p6, %rd9, 3;
	@%p6 bra 	$L__BB3_10;
	ld.global.nc.f32 	%f5, [%rd1];
	ld.global.nc.f32 	%f6, [%rd1+4];
	ld.global.nc.f32 	%f7, [%rd1+8];
	ld.global.nc.f32 	%f8, [%rd1+12];
	mov.u32 	%r23, s;
	shl.b32 	%r27, %r2, 2;
$L__BB3_9:
	add.s32 	%r21, %r36, %r3;
	shl.b32 	%r22, %r21, 2;
	add.s32 	%r24, %r23, %r22;
	shl.b32 	%r25, %r36, 2;
	add.s32 	%r26, %r23, %r25;
	ld.shared.f32 	%f18, [%r26];
	ld.shared.f32 	%f19, [%r24];
	fma.rn.f32 	%f20, %f18, %f5, %f19;
	st.shared.f32 	[%r24], %f20;
	ld.shared.f32 	%f21, [%r26];
	fma.rn.f32 	%f22, %f21, %f6, %f20;
	st.shared.f32 	[%r24], %f22;
	ld.shared.f32 	%f23, [%r26];
	fma.rn.f32 	%f24, %f23, %f7, %f22;
	st.shared.f32 	[%r24], %f24;
	ld.shared.f32 	%f25, [%r26];
	fma.rn.f32 	%f26, %f25, %f8, %f24;
	st.shared.f32 	[%r24], %f26;
	add.s32 	%r28, %r24, %r27;
	add.s32 	%r29, %r26, %r27;
	ld.shared.f32 	%f27, [%r29];
	ld.shared.f32 	%f28, [%r28];
	fma.rn.f32 	%f29, %f27, %f5, %f28;
	st.shared.f32 	[%r28], %f29;
	ld.shared.f32 	%f30, [%r29];
	fma.rn.f32 	%f31, %f30, %f6, %f29;
	st.shared.f32 	[%r28], %f31;
	ld.shared.f32 	%f32, [%r29];
	fma.rn.f32 	%f33, %f32, %f7, %f31;
	st.shared.f32 	[%r28], %f33;
	ld.shared.f32 	%f34, [%r29];
	fma.rn.f32 	%f35, %f34, %f8, %f33;
	st.shared.f32 	[%r28], %f35;
	add.s32 	%r30, %r28, %r27;
	add.s32 	%r31, %r29, %r27;
	ld.shared.f32 	%f36, [%r31];
	ld.shared.f32 	%f37, [%r30];
	fma.rn.f32 	%f38, %f36, %f5, %f37;
	st.shared.f32 	[%r30], %f38;
	ld.shared.f32 	%f39, [%r31];
	fma.rn.f32 	%f40, %f39, %f6, %f38;
	st.shared.f32 	[%r30], %f40;
	ld.shared.f32 	%f41, [%r31];
	fma.rn.f32 	%f42, %f41, %f7, %f40;
	st.shared.f32 	[%r30], %f42;
	ld.shared.f32 	%f43, [%r31];
	fma.rn.f32 	%f44, %f43, %f8, %f42;
	st.shared.f32 	[%r30], %f44;
	add.s32 	%r32, %r30, %r27;
	add.s32 	%r33, %r31, %r27;
	ld.shared.f32 	%f45, [%r33];
	ld.shared.f32 	%f46, [%r32];
	fma.rn.f32 	%f47, %f45, %f5, %f46;
	st.shared.f32 	[%r32], %f47;
	ld.shared.f32 	%f48, [%r33];
	fma.rn.f32 	%f49, %f48, %f6, %f47;
	st.shared.f32 	[%r32], %f49;
	ld.shared.f32 	%f50, [%r33];
	fma.rn.f32 	%f51, %f50, %f7, %f49;
	st.shared.f32 	[%r32], %f51;
	ld.shared.f32 	%f52, [%r33];
	fma.rn.f32 	%f53, %f52, %f8, %f51;
	st.shared.f32 	[%r32], %f53;
	add.s32 	%r36, %r27, %r36;
	cvt.u64.u32 	%rd22, %r36;
	setp.gt.u64 	%p7, %rd13, %rd22;
	@%p7 bra 	$L__BB3_9;
$L__BB3_10:
	ret;

}
	// .globl	_Z3fmaIfLi5EEvlPf
.visible .entry _Z3fmaIfLi5EEvlPf(
	.param .u64 _Z3fmaIfLi5EEvlPf_param_0,
	.param .u64 .ptr .align 1 _Z3fmaIfLi5EEvlPf_param_1
)
{
	.reg .pred 	%p<8>;
	.reg .b32 	%r<38>;
	.reg .b32 	%f<66>;
	.reg .b64 	%rd<25>;

	ld.param.u64 	%rd13, [_Z3fmaIfLi5EEvlPf_param_0];
	ld.param.u64 	%rd14, [_Z3fmaIfLi5EEvlPf_param_1];
	cvta.to.global.u64 	%rd1, %rd14;
	mov.u32 	%r36, %tid.x;
	mov.u32 	%r2, %ntid.x;
	cvt.u32.u64 	%r3, %rd13;
	cvt.u64.u32 	%rd2, %r36;
	setp.le.s64 	%p1, %rd13, %rd2;
	@%p1 bra 	$L__BB4_10;
	cvt.u64.u32 	%rd3, %r2;
	add.s64 	%rd15, %rd2, %rd3;
	max.u64 	%rd16, %rd13, %rd15;
	setp.lt.u64 	%p2, %rd15, %rd13;
	selp.u64 	%rd4, 1, 0, %p2;
	add.s64 	%rd17, %rd15, %rd4;
	sub.s64 	%rd5, %rd16, %rd17;
	and.b64  	%rd18, %rd5, -4294967296;
	setp.ne.s64 	%p3, %rd18, 0;
	@%p3 bra 	$L__BB4_3;
	cvt.u32.u64 	%r14, %rd3;
	cvt.u32.u64 	%r15, %rd5;
	div.u32 	%r16, %r15, %r14;
	cvt.u64.u32 	%rd23, %r16;
	bra.uni 	$L__BB4_4;
$L__BB4_3:
	div.u64 	%rd23, %rd5, %rd3;
$L__BB4_4:
	add.s64 	%rd9, %rd23, %rd4;
	and.b64  	%rd19, %rd9, 3;
	setp.eq.s64 	%p4, %rd19, 3;
	@%p4 bra 	$L__BB4_7;
	ld.global.nc.f32 	%f1, [%rd1];
	ld.global.nc.f32 	%f2, [%rd1+4];
	ld.global.nc.f32 	%f3, [%rd1+8];
	ld.global.nc.f32 	%f4, [%rd1+12];
	ld.global.nc.f32 	%f5, [%rd1+16];
	add.s32 	%r18, %r36, %r3;
	shl.b32 	%r4, %r18, 2;
	shl.b32 	%r5, %r2, 2;
	shl.b32 	%r6, %r36, 2;
	add.s64 	%rd20, %rd9, 1;
	and.b64  	%rd21, %rd20, 3;
	neg.s64 	%rd24, %rd21;
	mov.u32 	%r34, s;
$L__BB4_6:
	.pragma "nounroll";
	add.s32 	%r19, %r34, %r4;
	add.s32 	%r20, %r34, %r6;
	ld.shared.f32 	%f11, [%r20];
	ld.shared.f32 	%f12, [%r19];
	fma.rn.f32 	%f13, %f11, %f1, %f12;
	st.shared.f32 	[%r19], %f13;
	ld.shared.f32 	%f14, [%r20];
	fma.rn.f32 	%f15, %f14, %f2, %f13;
	st.shared.f32 	[%r19], %f15;
	ld.shared.f32 	%f16, [%r20];
	fma.rn.f32 	%f17, %f16, %f3, %f15;
	st.shared.f32 	[%r19], %f17;
	ld.shared.f32 	%f18, [%r20];
	fma.rn.f32 	%f19, %f18, %f4, %f17;
	st.shared.f32 	[%r19], %f19;
	ld.shared.f32 	%f20, [%r20];
	fma.rn.f32 	%f21, %f20, %f5, %f19;
	st.shared.f32 	[%r19], %f21;
	add.s32 	%r36, %r36, %r2;
	add.s32 	%r34, %r34, %r5;
	add.s64 	%rd24, %rd24, 1;
	setp.ne.s64 	%p5, %rd24, 0;
	@%p5 bra 	$L__BB4_6;
$L__BB4_7:
	setp.lt.u64 	%p6, %rd9, 3;
	@%p6 bra 	$L__BB4_10;
	ld.global.nc.f32 	%f6, [%rd1];
	ld.global.nc.f32 	%f7, [%rd1+4];
	ld.global.nc.f32 	%f8, [%rd1+8];
	ld.global.nc.f32 	%f9, [%rd1+12];
	ld.global.nc.f32 	%f10, [%rd1+16];
	mov.u32 	%r23, s;
	shl.b32 	%r27, %r2, 2;
$L__BB4_9:
	add.s32 	%r21, %r36, %r3;
	shl.b32 	%r22, %r21, 2;
	add.s32 	%r24, %r23, %r22;
	shl.b32 	%r25, %r36, 2;
	add.s32 	%r26, %r23, %r25;
	ld.shared.f32 	%f22, [%r26];
	ld.shared.f32 	%f23, [%r24];
	fma.rn.f32 	%f24, %f22, %f6, %f23;
	st.shared.f32 	[%r24], %f24;
	ld.shared.f32 	%f25, [%r26];
	fma.rn.f32 	%f26, %f25, %f7, %f24;
	st.shared.f32 	[%r24], %f26;
	ld.shared.f32 	%f27, [%r26];
	fma.rn.f32 	%f28, %f27, %f8, %f26;
	st.shared.f32 	[%r24], %f28;
	ld.shared.f32 	%f29, [%r26];
	fma.rn.f32 	%f30, %f29, %f9, %f28;
	st.shared.f32 	[%r24], %f30;
	ld.shared.f32 	%f31, [%r26];
	fma.rn.f32 	%f32, %f31, %f10, %f30;
	st.shared.f32 	[%r24], %f32;
	add.s32 	%r28, %r24, %r27;
	add.s32 	%r29, %r26, %r27;
	ld.shared.f32 	%f33, [%r29];
	ld.shared.f32 	%f34, [%r28];
	fma.rn.f32 	%f35, %f33, %f6, %f34;
	st.shared.f32 	[%r28], %f35;
	ld.shared.f32 	%f36, [%r29];
	fma.rn.f32 	%f37, %f36, %f7, %f35;
	st.shared.f32 	[%r28], %f37;
	ld.shared.f32 	%f38, [%r29];
	fma.rn.f32 	%f39, %f38, %f8, %f37;
	st.shared.f32 	[%r28], %f39;
	ld.shared.f32 	%f40, [%r29];
	fma.rn.f32 	%f41, %f40, %f9, %f39;
	st.shared.f32 	[%r28], %f41;
	ld.shared.f32 	%f42, [%r29];
	fma.rn.f32 	%f43, %f42, %f10, %f41;
	st.shared.f32 	[%r28], %f43;
	add.s32 	%r30, %r28, %r27;
	add.s32 	%r31, %r29, %r27;
	ld.shared.f32 	%f44, [%r31];
	ld.shared.f32 	%f45, [%r30];
	fma.rn.f32 	%f46, %f44, %f6, %f45;
	st.shared.f32 	[%r30], %f46;
	ld.shared.f32 	%f47, [%r31];
	fma.rn.f32 	%f48, %f47, %f7, %f46;
	st.shared.f32 	[%r30], %f48;
	ld.shared.f32 	%f49, [%r31];
	fma.rn.f32 	%f50, %f49, %f8, %f48;
	st.shared.f32 	[%r30], %f50;
	ld.shared.f32 	%f51, [%r31];
	fma.rn.f32 	%f52, %f51, %f9, %f50;
	st.shared.f32 	[%r30], %f52;
	ld.shared.f32 	%f53, [%r31];
	fma.rn.f32 	%f54, %f53, %f10, %f52;
	st.shared.f32 	[%r30], %f54;
	add.s32 	%r32, %r30, %r27;
	add.s32 	%r33, %r31, %r27;
	ld.shared.f32 	%f55, [%r33];
	ld.shared.f32 	%f56, [%r32];
	fma.rn.f32 	%f57, %f55, %f6, %f56;
	st.shared.f32 	[%r32], %f57;
	ld.shared.f32 	%f58, [%r33];
	fma.rn.f32 	%f59, %f58, %f7, %f57;
	st.shared.f32 	[%r32], %f59;
	ld.shared.f32 	%f60, [%r33];
	fma.rn.f32 	%f61, %f60, %f8, %f59;
	st.shared.f32 	[%r32], %f61;
	ld.shared.f32 	%f62, [%r33];
	fma.rn.f32 	%f63, %f62, %f9, %f61;
	st.shared.f32 	[%r32], %f63;
	ld.shared.f32 	%f64, [%r33];
	fma.rn.f32 	%f65, %f64, %f10, %f63;
	st.shared.f32 	[%r32], %f65;
	add.s32 	%r36, %r27, %r36;
	cvt.u64.u32 	%rd22, %r36;
	setp.gt.u64 	%p7, %rd13, %rd22;
	@%p7 bra 	$L__BB4_9;
$L__BB4_10:
	ret;

}
	// .globl	_Z3fmaIfLi6EEvlPf
.visible .entry _Z3fmaIfLi6EEvlPf(
	.param .u64 _Z3fmaIfLi6EEvlPf_param_0,
	.param .u64 .ptr .align 1 _Z3fmaIfLi6EEvlPf_param_1
)
{
	.reg .pred 	%p<8>;
	.reg .b32 	%r<38>;
	.reg .b32 	%f<78>;
	.reg .b64 	%rd<25>;

	ld.param.u64 	%rd13, [_Z3fmaIfLi6EEvlPf_param_0];
	ld.param.u64 	%rd14, [_Z3fmaIfLi6EEvlPf_param_1];
	cvta.to.global.u64 	%rd1, %rd14;
	mov.u32 	%r36, %tid.x;
	mov.u32 	%r2, %ntid.x;
	cvt.u32.u64 	%r3, %rd13;
	cvt.u64.u32 	%rd2, %r36;
	setp.le.s64 	%p1, %rd13, %rd2;
	@%p1 bra 	$L__BB5_10;
	cvt.u64.u32 	%rd3, %r2;
	add.s64 	%rd15, %rd2, %rd3;
	max.u64 	%rd16, %rd13, %rd15;
	setp.lt.u64 	%p2, %rd15, %rd13;
	selp.u64 	%rd4, 1, 0, %p2;
	add.s64 	%rd17, %rd15, %rd4;
	sub.s64 	%rd5, %rd16, %rd17;
	and.b64  	%rd18, %rd5, -4294967296;
	setp.ne.s64 	%p3, %rd18, 0;
	@%p3 bra 	$L__BB5_3;
	cvt.u32.u64 	%r14, %rd3;
	cvt.u32.u64 	%r15, %rd5;
	div.u32 	%r16, %r15, %r14;
	cvt.u64.u32 	%rd23, %r16;
	bra.uni 	$L__BB5_4;
$L__BB5_3:
	div.u64 	%rd23, %rd5, %rd3;
$L__BB5_4:
	add.s64 	%rd9, %rd23, %rd4;
	and.b64  	%rd19, %rd9, 3;
	setp.eq.s64 	%p4, %rd19, 3;
	@%p4 bra 	$L__BB5_7;
	ld.global.nc.f32 	%f1, [%rd1];
	ld.global.nc.f32 	%f2, [%rd1+4];
	ld.global.nc.f32 	%f3, [%rd1+8];
	ld.global.nc.f32 	%f4, [%rd1+12];
	ld.global.nc.f32 	%f5, [%rd1+16];
	ld.global.nc.f32 	%f6, [%rd1+20];
	add.s32 	%r18, %r36, %r3;
	shl.b32 	%r4, %r18, 2;
	shl.b32 	%r5, %r2, 2;
	shl.b32 	%r6, %r36, 2;
	add.s64 	%rd20, %rd9, 1;
	and.b64  	%rd21, %rd20, 3;
	neg.s64 	%rd24, %rd21;
	mov.u32 	%r34, s;
$L__BB5_6:
	.pragma "nounroll";
	add.s32 	%r19, %r34, %r4;
	add.s32 	%r20, %r34, %r6;
	ld.shared.f32 	%f13, [%r20];
	ld.shared.f32 	%f14, [%r19];
	fma.rn.f32 	%f15, %f13, %f1, %f14;
	st.shared.f32 	[%r19], %f15;
	ld.shared.f32 	%f16, [%r20];
	fma.rn.f32 	%f17, %f16, %f2, %f15;
	st.shared.f32 	[%r19], %f17;
	ld.shared.f32 	%f18, [%r20];
	fma.rn.f32 	%f19, %f18, %f3, %f17;
	st.shared.f32 	[%r19], %f19;
	ld.shared.f32 	%f20, [%r20];
	fma.rn.f32 	%f21, %f20, %f4, %f19;
	st.shared.f32 	[%r19], %f21;
	ld.shared.f32 	%f22, [%r20];
	fma.rn.f32 	%f23, %f22, %f5, %f21;
	st.shared.f32 	[%r19], %f23;
	ld.shared.f32 	%f24, [%r20];
	fma.rn.f32 	%f25, %f24, %f6, %f23;
	st.shared.f32 	[%r19], %f25;
	add.s32 	%r36, %r36, %r2;
	add.s32 	%r34, %r34, %r5;
	add.s64 	%rd24, %rd24, 1;
	setp.ne.s64 	%p5, %rd24, 0;
	@%p5 bra 	$L__BB5_6;
$L__BB5_7:
	setp.lt.u64 	%p6, %rd9, 3;
	@%p6 bra 	$L__BB5_10;
	ld.global.nc.f32 	%f7, [%rd1];
	ld.global.nc.f32 	%f8, [%rd1+4];
	ld.global.nc.f32 	%f9, [%rd1+8];
	ld.global.nc.f32 	%f10, [%rd1+12];
	ld.global.nc.f32 	%f11, [%rd1+16];
	ld.global.nc.f32 	%f12, [%rd1+20];
	mov.u32 	%r23, s;
	shl.b32 	%r27, %r2, 2;
$L__BB5_9:
	add.s32 	%r21, %r36, %r3;
	shl.b32 	%r22, %r21, 2;
	add.s32 	%r24, %r23, %r22;
	shl.b32 	%r25, %r36, 2;
	add.s32 	%r26, %r23, %r25;
	ld.shared.f32 	%f26, [%r26];
	ld.shared.f32 	%f27, [%r24];
	fma.rn.f32 	%f28, %f26, %f7, %f27;
	st.shared.f32 	[%r24], %f28;
	ld.shared.f32 	%f29, [%r26];
	fma.rn.f32 	%f30, %f29, %f8, %f28;
	st.shared.f32 	[%r24], %f30;
	ld.shared.f32 	%f31, [%r26];
	fma.rn.f32 	%f32, %f31, %f9, %f30;
	st.shared.f32 	[%r24], %f32;
	ld.shared.f32 	%f33, [%r26];
	fma.rn.f32 	%f34, %f33, %f10, %f32;
	st.shared.f32 	[%r24], %f34;
	ld.shared.f32 	%f35, [%r26];
	fma.rn.f32 	%f36, %f35, %f11, %f34;
	st.shared.f32 	[%r24], %f36;
	ld.shared.f32 	%f37, [%r26];
	fma.rn.f32 	%f38, %f37, %f12, %f36;
	st.shared.f32 	[%r24], %f38;
	add.s32 	%r28, %r24, %r27;
	add.s32 	%r29, %r26, %r27;
	ld.shared.f32 	%f39, [%r29];
	ld.shared.f32 	%f40, [%r28];
	fma.rn.f32 	%f41, %f39, %f7, %f40;
	st.shared.f32 	[%r28], %f41;
	ld.shared.f32 	%f42, [%r29];
	fma.rn.f32 	%f43, %f42, %f8, %f41;
	st.shared.f32 	[%r28], %f43;
	ld.shared.f32 	%f44, [%r29];
	fma.rn.f32 	%f45, %f44, %f9, %f43;
	st.shared.f32 	[%r28], %f45;
	ld.shared.f32 	%f46, [%r29];
	fma.rn.f32 	%f47, %f46, %f10, %f45;
	st.shared.f32 	[%r28], %f47;
	ld.shared.f32 	%f48, [%r29];
	fma.rn.f32 	%f49, %f48, %f11, %f47;
	st.shared.f32 	[%r28], %f49;
	ld.shared.f32 	%f50, [%r29];
	fma.rn.f32 	%f51, %f50, %f12, %f49;
	st.shared.f32 	[%r28], %f51;
	add.s32 	%r30, %r28, %r27;
	add.s32 	%r31, %r29, %r27;
	ld.shared.f32 	%f52, [%r31];
	ld.shared.f32 	%f53, [%r30];
	fma.rn.f32 	%f54, %f52, %f7, %f53;
	st.shared.f32 	[%r30], %f54;
	ld.shared.f32 	%f55, [%r31];
	fma.rn.f32 	%f56, %f55, %f8, %f54;
	st.shared.f32 	[%r30], %f56;
	ld.shared.f32 	%f57, [%r31];
	fma.rn.f32 	%f58, %f57, %f9, %f56;
	st.shared.f32 	[%r30], %f58;
	ld.shared.f32 	%f59, [%r31];
	fma.rn.f32 	%f60, %f59, %f10, %f58;
	st.shared.f32 	[%r30], %f60;
	ld.shared.f32 	%f61, [%r31];
	fma.rn.f32 	%f62, %f61, %f11, %f60;
	st.shared.f32 	[%r30], %f62;
	ld.shared.f32 	%f63, [%r31];
	fma.rn.f32 	%f64, %f63, %f12, %f62;
	st.shared.f32 	[%r30], %f64;
	add.s32 	%r32, %r30, %r27;
	add.s32 	%r33, %r31, %r27;
	ld.shared.f32 	%f65, [%r33];
	ld.shared.f32 	%f66, [%r32];
	fma.rn.f32 	%f67, %f65, %f7, %f66;
	st.shared.f32 	[%r32], %f67;
	ld.shared.f32 	%f68, [%r33];
	fma.rn.f32 	%f69, %f68, %f8, %f67;
	st.shared.f32 	[%r32], %f69;
	ld.shared.f32 	%f70, [%r33];
	fma.rn.f32 	%f71, %f70, %f9, %f69;
	st.shared.f32 	[%r32], %f71;
	ld.shared.f32 	%f72, [%r33];
	fma.rn.f32 	%f73, %f72, %f10, %f71;
	st.shared.f32 	[%r32], %f73;
	ld.shared.f32 	%f74, [%r33];
	fma.rn.f32 	%f75, %f74, %f11, %f73;
	st.shared.f32 	[%r32], %f75;
	ld.shared.f32 	%f76, [%r33];
	fma.rn.f32 	%f77, %f76, %f12, %f75;
	st.shared.f32 	[%r32], %f77;
	add.s32 	%r36, %r27, %r36;
	cvt.u64.u32 	%rd22, %r36;
	setp.gt.u64 	%p7, %rd13, %rd22;
	@%p7 bra 	$L__BB5_9;
$L__BB5_10:
	ret;

}
	// .globl	_Z3fmaIfLi7EEvlPf
.visible .entry _Z3fmaIfLi7EEvlPf(
	.param .u64 _Z3fmaIfLi7EEvlPf_param_0,
	.param .u64 .ptr .align 1 _Z3fmaIfLi7EEvlPf_param_1
)
{
	.reg .pred 	%p<8>;
	.reg .b32 	%r<38>;
	.reg .b32 	%f<90>;
	.reg .b64 	%rd<25>;

	ld.param.u64 	%rd13, [_Z3fmaIfLi7EEvlPf_param_0];
	ld.param.u64 	%rd14, [_Z3fmaIfLi7EEvlPf_param_1];
	cvta.to.global.u64 	%rd1, %rd14;
	mov.u32 	%r36, %tid.x;
	mov.u32 	%r2, %ntid.x;
	cvt.u32.u64 	%r3, %rd13;
	cvt.u64.u32 	%rd2, %r36;
	setp.le.s64 	%p1, %rd13, %rd2;
	@%p1 bra 	$L__BB6_10;
	cvt.u64.u32 	%rd3, %r2;
	add.s64 	%rd15, %rd2, %rd3;
	max.u64 	%rd16, %rd13, %rd15;
	setp.lt.u64 	%p2, %rd15, %rd13;
	selp.u64 	%rd4, 1, 0, %p2;
	add.s64 	%rd17, %rd15, %rd4;
	sub.s64 	%rd5, %rd16, %rd17;
	and.b64  	%rd18, %rd5, -4294967296;
	setp.ne.s64 	%p3, %rd18, 0;
	@%p3 bra 	$L__BB6_3;
	cvt.u32.u64 	%r14, %rd3;
	cvt.u32.u64 	%r15, %rd5;
	div.u32 	%r16, %r15, %r14;
	cvt.u64.u32 	%rd23, %r16;
	bra.uni 	$L__BB6_4;
$L__BB6_3:
	div.u64 	%rd23, %rd5, %rd3;
$L__BB6_4:
	add.s64 	%rd9, %rd23, %rd4;
	and.b64  	%rd19, %rd9, 3;
	setp.eq.s64 	%p4, %rd19, 3;
	@%p4 bra 	$L__BB6_7;
	ld.global.nc.f32 	%f1, [%rd1];
	ld.global.nc.f32 	%f2, [%rd1+4];
	ld.global.nc.f32 	%f3, [%rd1+8];
	ld.global.nc.f32 	%f4, [%rd1+12];
	ld.global.nc.f32 	%f5, [%rd1+16];
	ld.global.nc.f32 	%f6, [%rd1+20];
	ld.global.nc.f32 	%f7, [%rd1+24];
	add.s32 	%r18, %r36, %r3;
	shl.b32 	%r4, %r18, 2;
	shl.b32 	%r5, %r2, 2;
	shl.b32 	%r6, %r36, 2;
	add.s64 	%rd20, %rd9, 1;
	and.b64  	%rd21, %rd20, 3;
	neg.s64 	%rd24, %rd21;
	mov.u32 	%r34, s;
$L__BB6_6:
	.pragma "nounroll";
	add.s32 	%r19, %r34, %r4;
	add.s32 	%r20, %r34, %r6;
	ld.shared.f32 	%f15, [%r20];
	ld.shared.f32 	%f16, [%r19];
	fma.rn.f32 	%f17, %f15, %f1, %f16;
	st.shared.f32 	[%r19], %f17;
	ld.shared.f32 	%f18, [%r20];
	fma.rn.f32 	%f19, %f18, %f2, %f17;
	st.shared.f32 	[%r19], %f19;
	ld.shared.f32 	%f20, [%r20];
	fma.rn.f32 	%f21, %f20, %f3, %f19;
	st.shared.f32 	[%r19], %f21;
	ld.shared.f32 	%f22, [%r20];
	fma.rn.f32 	%f23, %f22, %f4, %f21;
	st.shared.f32 	[%r19], %f23;
	ld.shared.f32 	%f24, [%r20];
	fma.rn.f32 	%f25, %f24, %f5, %f23;
	st.shared.f32 	[%r19], %f25;
	ld.shared.f32 	%f26, [%r20];
	fma.rn.f32 	%f27, %f26, %f6, %f25;
	st.shared.f32 	[%r19], %f27;
	ld.shared.f32 	%f28, [%r20];
	fma.rn.f32 	%f29, %f28, %f7, %f27;
	st.shared.f32 	[%r19], %f29;
	add.s32 	%r36, %r36, %r2;
	add.s32 	%r34, %r34, %r5;
	add.s64 	%rd24, %rd24, 1;
	setp.ne.s64 	%p5, %rd24, 0;
	@%p5 bra 	$L__BB6_6;
$L__BB6_7:
	setp.lt.u64 	%p6, %rd9, 3;
	@%p6 bra 	$L__BB6_10;
	ld.global.nc.f32 	%f8, [%rd1];
	ld.global.nc.f32 	%f9, [%rd1+4];
	ld.global.nc.f32 	%f10, [%rd1+8];
	ld.global.nc.f32 	%f11, [%rd1+12];
	ld.global.nc.f32 	%f12, [%rd1+16];
	ld.global.nc.f32 	%f13, [%rd1+20];
	ld.global.nc.f32 	%f14, [%rd1+24];
	mov.u32 	%r23, s;
	shl.b32 	%r27, %r2, 2;
$L__BB6_9:
	add.s32 	%r21, %r36, %r3;
	shl.b32 	%r22, %r21, 2;
	add.s32 	%r24, %r23, %r22;
	shl.b32 	%r25, %r36, 2;
	add.s32 	%r26, %r23, %r25;
	ld.shared.f32 	%f30, [%r26];
	ld.shared.f32 	%f31, [%r24];
	fma.rn.f32 	%f32, %f30, %f8, %f31;
	st.shared.f32 	[%r24], %f32;
	ld.shared.f32 	%f33, [%r26];
	fma.rn.f32 	%f34, %f33, %f9, %f32;
	st.shared.f32 	[%r24], %f34;
	ld.shared.f32 	%f35, [%r26];
	fma.rn.f32 	%f36, %f35, %f10, %f34;
	st.shared.f32 	[%r24], %f36;
	ld.shared.f32 	%f37, [%r26];
	fma.rn.f32 	%f38, %f37, %f11, %f36;
	st.shared.f32 	[%r24], %f38;
	ld.shared.f32 	%f39, [%r26];
	fma.rn.f32 	%f40, %f39, %f12, %f38;
	st.shared.f32 	[%r24], %f40;
	ld.shared.f32 	%f41, [%r26];
	fma.rn.f32 	%f42, %f41, %f13, %f40;
	st.shared.f32 	[%r24], %f42;
	ld.shared.f32 	%f43, [%r26];
	fma.rn.f32 	%f44, %f43, %f14, %f42;
	st.shared.f32 	[%r24], %f44;
	add.s32 	%r28, %r24, %r27;
	add.s32 	%r29, %r26, %r27;
	ld.shared.f32 	%f45, [%r29];
	ld.shared.f32 	%f46, [%r28];
	fma.rn.f32 	%f47, %f45, %f8, %f46;
	st.shared.f32 	[%r28], %f47;
	ld.shared.f32 	%f48, [%r29];
	fma.rn.f32 	%f49, %f48, %f9, %f47;
	st.shared.f32 	[%r28], %f49;
	ld.shared.f32 	%f50, [%r29];
	fma.rn.f32 	%f51, %f50, %f10, %f49;
	st.shared.f32 	[%r28], %f51;
	ld.shared.f32 	%f52, [%r29];
	fma.rn.f32 	%f53, %f52, %f11, %f51;
	st.shared.f32 	[%r28], %f53;
	ld.shared.f32 	%f54, [%r29];
	fma.rn.f32 	%f55, %f54, %f12, %f53;
	st.shared.f32 	[%r28], %f55;
	ld.shared.f32 	%f56, [%r29];
	fma.rn.f32 	%f57, %f56, %f13, %f55;
	st.shared.f32 	[%r28], %f57;
	ld.shared.f32 	%f58, [%r29];
	fma.rn.f32 	%f59, %f58, %f14, %f57;
	st.shared.f32 	[%r28], %f59;
	add.s32 	%r30, %r28, %r27;
	add.s32 	%r31, %r29, %r27;
	ld.shared.f32 	%f60, [%r31];
	ld.shared.f32 	%f61, [%r30];
	fma.rn.f32 	%f62, %f60, %f8, %f61;
	st.shared.f32 	[%r30], %f62;
	ld.shared.f32 	%f63, [%r31];
	fma.rn.f32 	%f64, %f63, %f9, %f62;
	st.shared.f32 	[%r30], %f64;
	ld.shared.f32 	%f65, [%r31];
	fma.rn.f32 	%f66, %f65, %f10, %f64;
	st.shared.f32 	[%r30], %f66;
	ld.shared.f32 	%f67, [%r31];
	fma.rn.f32 	%f68, %f67, %f11, %f66;
	st.shared.f32 	[%r30], %f68;
	ld.shared.f32 	%f69, [%r31];
	fma.rn.f32 	%f70, %f69, %f12, %f68;
	st.shared.f32 	[%r30], %f70;
	ld.shared.f32 	%f71, [%r31];
	fma.rn.f32 	%f72, %f71, %f13, %f70;
	st.shared.f32 	[%r30], %f72;
	ld.shared.f32 	%f73, [%r31];
	fma.rn.f32 	%f74, %f73, %f14, %f72;
	st.shared.f32 	[%r30], %f74;
	add.s32 	%r32, %r30, %r27;
	add.s32 	%r33, %r31, %r27;
	ld.shared.f32 	%f75, [%r33];
	ld.shared.f32 	%f76, [%r32];
	fma.rn.f32 	%f77, %f75, %f8, %f76;
	st.shared.f32 	[%r32], %f77;
	ld.shared.f32 	%f78, [%r33];
	fma.rn.f32 	%f79, %f78, %f9, %f77;
	st.shared.f32 	[%r32], %f79;
	ld.shared.f32 	%f80, [%r33];
	fma.rn.f32 	%f81, %f80, %f10, %f79;
	st.shared.f32 	[%r32], %f81;
	ld.shared.f32 	%f82, [%r33];
	fma.rn.f32 	%f83, %f82, %f11, %f81;
	st.shared.f32 	[%r32], %f83;
	ld.shared.f32 	%f84, [%r33];
	fma.rn.f32 	%f85, %f84, %f12, %f83;
	st.shared.f32 	[%r32], %f85;
	ld.shared.f32 	%f86, [%r33];
	fma.rn.f32 	%f87, %f86, %f13, %f85;
	st.shared.f32 	[%r32], %f87;
	ld.shared.f32 	%f88, [%r33];
	fma.rn.f32 	%f89, %f88, %f14, %f87;
	st.shared.f32 	[%r32], %f89;
	add.s32 	%r36, %r27, %r36;
	cvt.u64.u32 	%rd22, %r36;
	setp.gt.u64 	%p7, %rd13, %rd22;
	@%p7 bra 	$L__BB6_9;
$L__BB6_10:
	ret;

}
	// .globl	_Z3fmaIfLi8EEvlPf
.visible .entry _Z3fmaIfLi8EEvlPf(
	.param .u64 _Z3fmaIfLi8EEvlPf_param_0,
	.param .u64 .ptr .align 1 _Z3fmaIfLi8EEvlPf_param_1
)
{
	.reg .pred 	%p<7>;
	.reg .b32 	%r<29>;
	.reg .b32 	%f<68>;
	.reg .b64 	%rd<19>;

	ld.param.u64 	%rd10, [_Z3fmaIfLi8EEvlPf_param_0];
	ld.param.u64 	%rd11, [_Z3fmaIfLi8EEvlPf_param_1];
	cvta.to.global.u64 	%rd1, %rd11;
	mov.u32 	%r28, %tid.x;
	mov.u32 	%r2, %ntid.x;
	cvt.u32.u64 	%r3, %rd10;
	cvt.u64.u32 	%rd2, %r28;
	setp.le.s64 	%p1, %rd10, %rd2;
	@%p1 bra 	$L__BB7_9;
	cvt.u64.u32 	%rd3, %r2;
	add.s64 	%rd12, %rd2, %rd3;
	max.u64 	%rd13, %rd10, %rd12;
	setp.lt.u64 	%p2, %rd12, %rd10;
	selp.u64 	%rd4, 1, 0, %p2;
	add.s64 	%rd14, %rd12, %rd4;
	sub.s64 	%rd5, %rd13, %rd14;
	and.b64  	%rd15, %rd5, -4294967296;
	setp.ne.s64 	%p3, %rd15, 0;
	@%p3 bra 	$L__BB7_3;
	cvt.u32.u64 	%r8, %rd3;
	cvt.u32.u64 	%r9, %rd5;
	div.u32 	%r10, %r9, %r8;
	cvt.u64.u32 	%rd18, %r10;
	bra.uni 	$L__BB7_4;
$L__BB7_3:
	div.u64 	%rd18, %rd5, %rd3;
$L__BB7_4:
	add.s64 	%rd9, %rd18, %rd4;
	and.b64  	%rd16, %rd9, 1;
	setp.eq.b64 	%p4, %rd16, 1;
	@%p4 bra 	$L__BB7_6;
	add.s32 	%r11, %r28, %r3;
	shl.b32 	%r12, %r11, 2;
	mov.u32 	%r13, s;
	add.s32 	%r14, %r13, %r12;
	shl.b32 	%r15, %r28, 2;
	add.s32 	%r16, %r13, %r15;
	ld.shared.f32 	%f9, [%r16];
	ld.global.nc.f32 	%f10, [%rd1];
	ld.shared.f32 	%f11, [%r14];
	fma.rn.f32 	%f12, %f9, %f10, %f11;
	st.shared.f32 	[%r14], %f12;
	ld.shared.f32 	%f13, [%r16];
	ld.global.nc.f32 	%f14, [%rd1+4];
	fma.rn.f32 	%f15, %f13, %f14, %f12;
	st.shared.f32 	[%r14], %f15;
	ld.shared.f32 	%f16, [%r16];
	ld.global.nc.f32 	%f17, [%rd1+8];
	fma.rn.f32 	%f18, %f16, %f17, %f15;
	st.shared.f32 	[%r14], %f18;
	ld.shared.f32 	%f19, [%r16];
	ld.global.nc.f32 	%f20, [%rd1+12];
	fma.rn.f32 	%f21, %f19, %f20, %f18;
	st.shared.f32 	[%r14], %f21;
	ld.shared.f32 	%f22, [%r16];
	ld.global.nc.f32 	%f23, [%rd1+16];
	fma.rn.f32 	%f24, %f22, %f23, %f21;
	st.shared.f32 	[%r14], %f24;
	ld.shared.f32 	%f25, [%r16];
	ld.global.nc.f32 	%f26, [%rd1+20];
	fma.rn.f32 	%f27, %f25, %f26, %f24;
	st.shared.f32 	[%r14], %f27;
	ld.shared.f32 	%f28, [%r16];
	ld.global.nc.f32 	%f29, [%rd1+24];
	fma.rn.f32 	%f30, %f28, %f29, %f27;
	st.shared.f32 	[%r14], %f30;
	ld.shared.f32 	%f31, [%r16];
	ld.global.nc.f32 	%f32, [%rd1+28];
	fma.rn.f32 	%f33, %f31, %f32, %f30;
	st.shared.f32 	[%r14], %f33;
	add.s32 	%r28, %r28, %r2;
$L__BB7_6:
	setp.eq.s64 	%p5, %rd9, 0;
	@%p5 bra 	$L__BB7_9;
	ld.global.nc.f32 	%f1, [%rd1];
	ld.global.nc.f32 	%f2, [%rd1+4];
	ld.global.nc.f32 	%f3, [%rd1+8];
	ld.global.nc.f32 	%f4, [%rd1+12];
	ld.global.nc.f32 	%f5, [%rd1+16];
	ld.global.nc.f32 	%f6, [%rd1+20];
	ld.global.nc.f32 	%f7, [%rd1+24];
	ld.global.nc.f32 	%f8, [%rd1+28];
	mov.u32 	%r19, s;
	shl.b32 	%r23, %r2, 2;
	shl.b32 	%r26, %r2, 1;
$L__BB7_8:
	add.s32 	%r17, %r28, %r3;
	shl.b32 	%r18, %r17, 2;
	add.s32 	%r20, %r19, %r18;
	shl.b32 	%r21, %r28, 2;
	add.s32 	%r22, %r19, %r21;
	ld.shared.f32 	%f34, [%r22];
	ld.shared.f32 	%f35, [%r20];
	fma.rn.f32 	%f36, %f34, %f1, %f35;
	st.shared.f32 	[%r20], %f36;
	ld.shared.f32 	%f37, [%r22];
	fma.rn.f32 	%f38, %f37, %f2, %f36;
	st.shared.f32 	[%r20], %f38;
	ld.shared.f32 	%f39, [%r22];
	fma.rn.f32 	%f40, %f39, %f3, %f38;
	st.shared.f32 	[%r20], %f40;
	ld.shared.f32 	%f41, [%r22];
	fma.rn.f32 	%f42, %f41, %f4, %f40;
	st.shared.f32 	[%r20], %f42;
	ld.shared.f32 	%f43, [%r22];
	fma.rn.f32 	%f44, %f43, %f5, %f42;
	st.shared.f32 	[%r20], %f44;
	ld.shared.f32 	%f45, [%r22];
	fma.rn.f32 	%f46, %f45, %f6, %f44;
	st.shared.f32 	[%r20], %f46;
	ld.shared.f32 	%f47, [%r22];
	fma.rn.f32 	%f48, %f47, %f7, %f46;
	st.shared.f32 	[%r20], %f48;
	ld.shared.f32 	%f49, [%r22];
	fma.rn.f32 	%f50, %f49, %f8, %f48;
	st.shared.f32 	[%r20], %f50;
	add.s32 	%r24, %r20, %r23;
	add.s32 	%r25, %r22, %r23;
	ld.shared.f32 	%f51, [%r25];
	ld.shared.f32 	%f52, [%r24];
	fma.rn.f32 	%f53, %f51, %f1, %f52;
	st.shared.f32 	[%r24], %f53;
	ld.shared.f32 	%f54, [%r25];
	fma.rn.f32 	%f55, %f54, %f2, %f53;
	st.shared.f32 	[%r24], %f55;
	ld.shared.f32 	%f56, [%r25];
	fma.rn.f32 	%f57, %f56, %f3, %f55;
	st.shared.f32 	[%r24], %f57;
	ld.shared.f32 	%f58, [%r25];
	fma.rn.f32 	%f59, %f58, %f4, %f57;
	st.shared.f32 	[%r24], %f59;
	ld.shared.f32 	%f60, [%r25];
	fma.rn.f32 	%f61, %f60, %f5, %f59;
	st.shared.f32 	[%r24], %f61;
	ld.shared.f32 	%f62, [%r25];
	fma.rn.f32 	%f63, %f62, %f6, %f61;
	st.shared.f32 	[%r24], %f63;
	ld.shared.f32 	%f64, [%r25];
	fma.rn.f32 	%f65, %f64, %f7, %f63;
	st.shared.f32 	[%r24], %f65;
	ld.shared.f32 	%f66, [%r25];
	fma.rn.f32 	%f67, %f66, %f8, %f65;
	st.shared.f32 	[%r24], %f67;
	add.s32 	%r28, %r28, %r26;
	cvt.u64.u32 	%rd17, %r28;
	setp.gt.u64 	%p6, %rd10, %rd17;
	@%p6 bra 	$L__BB7_8;
$L__BB7_9:
	ret;

}


// ===== COMPILED SASS (sm_100) =====

	.target	sm_100

	.elftype	@"ET_EXEC"


//--------------------- .note.nv.tkinfo           --------------------------
	.section	.note.nv.tkinfo,"",@"SHT_NOTE"
	.sectionflags	@"SHF_NOTE_NV_TKINFO"
	.tkinfo
        /*0018*/ 	.word	0x00000002
        /*0030*/ 	.string	""
        /*0030*/ 	.string	"ptxas"
        /*0030*/ 	.string	"Cuda compilation tools, release 13.0, V13.0.88"
        /*0030*/ 	.string	"Build cuda_13.0.r13.0/compiler.36424714_0"
        /*0030*/ 	.string	"-arch sm_100 -m 64 "



//--------------------- .note.nv.cuinfo           --------------------------
	.section	.note.nv.cuinfo,"",@"SHT_NOTE"
	.sectionflags	@"SHF_NOTE_NV_CUINFO"
        /*0018*/ 	.short	0x0002
        /*001a*/ 	.short	0x0064
        /*001c*/ 	.short	0x0082
	.zero		2


//--------------------- .nv.info                  --------------------------
	.section	.nv.info,"",@"SHT_CUDA_INFO"
	.align	4


	//----- nvinfo : EIATTR_REGCOUNT
	.align		4
        /*0000*/ 	.byte	0x04, 0x2f
        /*0002*/ 	.short	(.L_1 - .L_0)
	.align		4
.L_0:
        /*0004*/ 	.word	index@(_Z3fmaIfLi1EEvlPf)
        /*0008*/ 	.word	0x00000016


	//----- nvinfo : EIATTR_FRAME_SIZE
	.align		4
.L_1:
        /*000c*/ 	.byte	0x04, 0x11
        /*000e*/ 	.short	(.L_3 - .L_2)
	.align		4
.L_2:
        /*0010*/ 	.word	index@($__internal_7_$__cuda_sm20_div_u64)
        /*0014*/ 	.word	0x00000000


	//----- nvinfo : EIATTR_FRAME_SIZE
	.align		4
.L_3:
        /*0018*/ 	.byte	0x04, 0x11
        /*001a*/ 	.short	(.L_5 - .L_4)
	.align		4
.L_4:
        /*001c*/ 	.word	index@(_Z3fmaIfLi1EEvlPf)
        /*0020*/ 	.word	0x00000000


	//----- nvinfo : EIATTR_REGCOUNT
	.align		4
.L_5:
        /*0024*/ 	.byte	0x04, 0x2f
        /*0026*/ 	.short	(.L_7 - .L_6)
	.align		4
.L_6:
        /*0028*/ 	.word	index@(_Z3fmaIfLi2EEvlPf)
        /*002c*/ 	.word	0x00000014


	//----- nvinfo : EIATTR_FRAME_SIZE
	.align		4
.L_7:
        /*0030*/ 	.byte	0x04, 0x11
        /*0032*/ 	.short	(.L_9 - .L_8)
	.align		4
.L_8:
        /*0034*/ 	.word	index@($__internal_6_$__cuda_sm20_div_u64)
        /*0038*/ 	.word	0x00000000


	//----- nvinfo : EIATTR_FRAME_SIZE
	.align		4
.L_9:
        /*003c*/ 	.byte	0x04, 0x11
        /*003e*/ 	.short	(.L_11 - .L_10)
	.align		4
.L_10:
        /*0040*/ 	.word	index@(_Z3fmaIfLi2EEvlPf)
        /*0044*/ 	.word	0x00000000


	//----- nvinfo : EIATTR_REGCOUNT
	.align		4
.L_11:
        /*0048*/ 	.byte	0x04, 0x2f
        /*004a*/ 	.short	(.L_13 - .L_12)
	.align		4
.L_12:
        /*004c*/ 	.word	index@(_Z3fmaIfLi3EEvlPf)
        /*0050*/ 	.word	0x00000016


	//----- nvinfo : EIATTR_FRAME_SIZE
	.align		4
.L_13:
        /*0054*/ 	.byte	0x04, 0x11
        /*0056*/ 	.short	(.L_15 - .L_14)
	.align		4
.L_14:
        /*0058*/ 	.word	index@($__internal_5_$__cuda_sm20_div_u64)
        /*005c*/ 	.word	0x00000000


	//----- nvinfo : EIATTR_FRAME_SIZE
	.align		4
.L_15:
        /*0060*/ 	.byte	0x04, 0x11
        /*0062*/ 	.short	(.L_17 - .L_16)
	.align		4
.L_16:
        /*0064*/ 	.word	index@(_Z3fmaIfLi3EEvlPf)
        /*0068*/ 	.word	0x00000000


	//----- nvinfo : EIATTR_REGCOUNT
	.align		4
.L_17:
        /*006c*/ 	.byte	0x04, 0x2f
        /*006e*/ 	.short	(.L_19 - .L_18)
	.align		4
.L_18:
        /*0070*/ 	.word	index@(_Z3fmaIfLi4EEvlPf)
        /*0074*/ 	.word	0x00000016


	//----- nvinfo : EIATTR_FRAME_SIZE
	.align		4
.L_19:
        /*0078*/ 	.byte	0x04, 0x11
        /*007a*/ 	.short	(.L_21 - .L_20)
	.align		4
.L_20:
        /*007c*/ 	.word	index@($__internal_4_$__cuda_sm20_div_u64)
        /*0080*/ 	.word	0x00000000


	//----- nvinfo : EIATTR_FRAME_SIZE
	.align		4
.L_21:
        /*0084*/ 	.byte	0x04, 0x11
        /*0086*/ 	.short	(.L_23 - .L_22)
	.align		4
.L_22:
        /*0088*/ 	.word	index@(_Z3fmaIfLi4EEvlPf)
        /*008c*/ 	.word	0x00000000


	//----- nvinfo : EIATTR_REGCOUNT
	.align		4
.L_23:
        /*0090*/ 	.byte	0x04, 0x2f
        /*0092*/ 	.short	(.L_25 - .L_24)
	.align		4
.L_24:
        /*0094*/ 	.word	index@(_Z3fmaIfLi5EEvlPf)
        /*0098*/ 	.word	0x00000018


	//----- nvinfo : EIATTR_FRAME_SIZE
	.align		4
.L_25:
        /*009c*/ 	.byte	0x04, 0x11
        /*009e*/ 	.short	(.L_27 - .L_26)
	.align		4
.L_26:
        /*00a0*/ 	.word	index@($__internal_3_$__cuda_sm20_div_u64)
        /*00a4*/ 	.word	0x00000000


	//----- nvinfo : EIATTR_FRAME_SIZE
	.align		4
.L_27:
        /*00a8*/ 	.byte	0x04, 0x11
        /*00aa*/ 	.short	(.L_29 - .L_28)
	.align		4
.L_28:
        /*00ac*/ 	.word	index@(_Z3fmaIfLi5EEvlPf)
        /*00b0*/ 	.word	0x00000000


	//----- nvinfo : EIATTR_REGCOUNT
	.align		4
.L_29:
        /*00b4*/ 	.byte	0x04, 0x2f
        /*00b6*/ 	.short	(.L_31 - .L_30)
	.align		4
.L_30:
        /*00b8*/ 	.word	index@(_Z3fmaIfLi6EEvlPf)
        /*00bc*/ 	.word	0x00000019


	//----- nvinfo : EIATTR_FRAME_SIZE
	.align		4
.L_31:
        /*00c0*/ 	.byte	0x04, 0x11
        /*00c2*/ 	.short	(.L_33 - .L_32)
	.align		4
.L_32:
        /*00c4*/ 	.word	index@($__internal_2_$__cuda_sm20_div_u64)
        /*00c8*/ 	.word	0x00000000


	//----- nvinfo : EIATTR_FRAME_SIZE
	.align		4
.L_33:
        /*00cc*/ 	.byte	0x04, 0x11
        /*00ce*/ 	.short	(.L_35 - .L_34)
	.align		4
.L_34:
        /*00d0*/ 	.word	index@(_Z3fmaIfLi6EEvlPf)
        /*00d4*/ 	.word	0x00000000


	//----- nvinfo : EIATTR_REGCOUNT
	.align		4
.L_35:
        /*00d8*/ 	.byte	0x04, 0x2f
        /*00da*/ 	.short	(.L_37 - .L_36)
	.align		4
.L_36:
        /*00dc*/ 	.word	index@(_Z3fmaIfLi7EEvlPf)
        /*00e0*/ 	.word	0x0000001a


	//----- nvinfo : EIATTR_FRAME_SIZE
	.align		4
.L_37:
        /*00e4*/ 	.byte	0x04, 0x11
        /*00e6*/ 	.short	(.L_39 - .L_38)
	.align		4
.L_38:
        /*00e8*/ 	.word	index@($__internal_1_$__cuda_sm20_div_u64)
        /*00ec*/ 	.word	0x00000000


	//----- nvinfo : EIATTR_FRAME_SIZE
	.align		4
.L_39:
        /*00f0*/ 	.byte	0x04, 0x11
        /*00f2*/ 	.short	(.L_41 - .L_40)
	.align		4
.L_40:
        /*00f4*/ 	.word	index@(_Z3fmaIfLi7EEvlPf)
        /*00f8*/ 	.word	0x00000000


	//----- nvinfo : EIATTR_REGCOUNT
	.align		4
.L_41:
        /*00fc*/ 	.byte	0x04, 0x2f
        /*00fe*/ 	.short	(.L_43 - .L_42)
	.align		4
.L_42:
        /*0100*/ 	.word	index@(_Z3fmaIfLi8EEvlPf)
        /*0104*/ 	.word	0x00000016


	//----- nvinfo : EIATTR_FRAME_SIZE
	.align		4
.L_43:
        /*0108*/ 	.byte	0x04, 0x11
        /*010a*/ 	.short	(.L_45 - .L_44)
	.align		4
.L_44:
        /*010c*/ 	.word	index@($__internal_0_$__cuda_sm20_div_u64)
        /*0110*/ 	.word	0x00000000


	//----- nvinfo : EIATTR_FRAME_SIZE
	.align		4
.L_45:
        /*0114*/ 	.byte	0x04, 0x11
        /*0116*/ 	.short	(.L_47 - .L_46)
	.align		4
.L_46:
        /*0118*/ 	.word	index@(_Z3fmaIfLi8EEvlPf)
        /*011c*/ 	.word	0x00000000


	//----- nvinfo : EIATTR_MIN_STACK_SIZE
	.align		4
.L_47:
        /*0120*/ 	.byte	0x04, 0x12
        /*0122*/ 	.short	(.L_49 - .L_48)
	.align		4
.L_48:
        /*0124*/ 	.word	index@(_Z3fmaIfLi8EEvlPf)
        /*0128*/ 	.word	0x00000000


	//----- nvinfo : EIATTR_MIN_STACK_SIZE
	.align		4
.L_49:
        /*012c*/ 	.byte	0x04, 0x12
        /*012e*/ 	.short	(.L_51 - .L_50)
	.align		4
.L_50:
        /*0130*/ 	.word	index@(_Z3fmaIfLi7EEvlPf)
        /*0134*/ 	.word	0x00000000


	//----- nvinfo : EIATTR_MIN_STACK_SIZE
	.align		4
.L_51:
        /*0138*/ 	.byte	0x04, 0x12
        /*013a*/ 	.short	(.L_53 - .L_52)
	.align		4
.L_52:
        /*013c*/ 	.word	index@(_Z3fmaIfLi6EEvlPf)
        /*0140*/ 	.word	0x00000000


	//----- nvinfo : EIATTR_MIN_STACK_SIZE
	.align		4
.L_53:
        /*0144*/ 	.byte	0x04, 0x12
        /*0146*/ 	.short	(.L_55 - .L_54)
	.align		4
.L_54:
        /*0148*/ 	.word	index@(_Z3fmaIfLi5EEvlPf)
        /*014c*/ 	.word	0x00000000


	//----- nvinfo : EIATTR_MIN_STACK_SIZE
	.align		4
.L_55:
        /*0150*/ 	.byte	0x04, 0x12
        /*0152*/ 	.short	(.L_57 - .L_56)
	.align		4
.L_56:
        /*0154*/ 	.word	index@(_Z3fmaIfLi4EEvlPf)
        /*0158*/ 	.word	0x00000000


	//----- nvinfo : EIATTR_MIN_STACK_SIZE
	.align		4
.L_57:
        /*015c*/ 	.byte	0x04, 0x12
        /*015e*/ 	.short	(.L_59 - .L_58)
	.align		4
.L_58:
        /*0160*/ 	.word	index@(_Z3fmaIfLi3EEvlPf)
        /*0164*/ 	.word	0x00000000


	//----- nvinfo : EIATTR_MIN_STACK_SIZE
	.align		4
.L_59:
        /*0168*/ 	.byte	0x04, 0x12
        /*016a*/ 	.short	(.L_61 - .L_60)
	.align		4
.L_60:
        /*016c*/ 	.word	index@(_Z3fmaIfLi2EEvlPf)
        /*0170*/ 	.word	0x00000000


	//----- nvinfo : EIATTR_MIN_STACK_SIZE
	.align		4
.L_61:
        /*0174*/ 	.byte	0x04, 0x12
        /*0176*/ 	.short	(.L_63 - .L_62)
	.align		4
.L_62:
        /*0178*/ 	.word	index@(_Z3fmaIfLi1EEvlPf)
        /*017c*/ 	.word	0x00000000
.L_63:


//--------------------- .nv.compat                --------------------------
	.section	.nv.compat,"",@"SHT_CUDA_COMPAT_INFO"
	.align	4
        /*0000*/ 	.byte	0x02, 0x09, 0x00, 0x00, 0x02, 0x02, 0x01, 0x00, 0x02, 0x05, 0x05, 0x00, 0x03, 0x07, 0x01, 0x01
        /*0010*/ 	.byte	0x02, 0x03, 0x00, 0x00, 0x02, 0x06, 0x01, 0x00, 0x04, 0x0b, 0x08, 0x00, 0x09, 0x00, 0x00, 0x00
        /*0020*/ 	.byte	0x00, 0x00, 0x00, 0x00


//--------------------- .nv.info._Z3fmaIfLi8EEvlPf --------------------------
	.section	.nv.info._Z3fmaIfLi8EEvlPf,"",@"SHT_CUDA_INFO"
	.sectionflags	@""
	.align	4


	//----- nvinfo : EIATTR_CUDA_API_VERSION
	.align		4
        /*0000*/ 	.byte	0x04, 0x37
        /*0002*/ 	.short	(.L_65 - .L_64)
.L_64:
        /*0004*/ 	.word	0x00000082


	//----- nvinfo : EIATTR_KPARAM_INFO
	.align		4
.L_65:
        /*0008*/ 	.byte	0x04, 0x17
        /*000a*/ 	.short	(.L_67 - .L_66)
.L_66:
        /*000c*/ 	.word	0x00000000
        /*0010*/ 	.short	0x0001
        /*0012*/ 	.short	0x0008
        /*0014*/ 	.byte	0x00, 0xf5, 0x21, 0x00


	//----- nvinfo : EIATTR_KPARAM_INFO
	.align		4
.L_67:
        /*0018*/ 	.byte	0x04, 0x17
        /*001a*/ 	.short	(.L_69 - .L_68)
.L_68:
        /*001c*/ 	.word	0x00000000
        /*0020*/ 	.short	0x0000
        /*0022*/ 	.short	0x0000
        /*0024*/ 	.byte	0x00, 0xf0, 0x21, 0x00


	//----- nvinfo : EIATTR_SPARSE_MMA_MASK
	.align		4
.L_69:
        /*0028*/ 	.byte	0x03, 0x50
        /*002a*/ 	.short	0x0000


	//----- nvinfo : EIATTR_MAXREG_COUNT
	.align		4
        /*002c*/ 	.byte	0x03, 0x1b
        /*002e*/ 	.short	0x00ff


	//----- nvinfo : EIATTR_MERCURY_ISA_VERSION
	.align		4
        /*0030*/ 	.byte	0x03, 0x5f
        /*0032*/ 	.short	0x0101


	//----- nvinfo : EIATTR_VRC_CTA_INIT_COUNT
	.align		4
        /*0034*/ 	.byte	0x02, 0x4a
	.zero		1
	.zero		1


	//----- nvinfo : EIATTR_EXIT_INSTR_OFFSETS
	.align		4
        /*0038*/ 	.byte	0x04, 0x1c
        /*003a*/ 	.short	(.L_71 - .L_70)


	//   ....[0]....
.L_70:
        /*003c*/ 	.word	0x00000060


	//   ....[1]....
        /*0040*/ 	.word	0x00000630


	//   ....[2]....
        /*0044*/ 	.word	0x00000ac0


	//----- nvinfo : EIATTR_CRS_STACK_SIZE
	.align		4
.L_71:
        /*0048*/ 	.byte	0x04, 0x1e
        /*004a*/ 	.short	(.L_73 - .L_72)
.L_72:
        /*004c*/ 	.word	0x00000000


	//----- nvinfo : EIATTR_CBANK_PARAM_SIZE
	.align		4
.L_73:
        /*0050*/ 	.byte	0x03, 0x19
        /*0052*/ 	.short	0x0010


	//----- nvinfo : EIATTR_PARAM_CBANK
	.align		4
        /*0054*/ 	.byte	0x04, 0x0a
        /*0056*/ 	.short	(.L_75 - .L_74)
	.align		4
.L_74:
        /*0058*/ 	.word	index@(.nv.constant0._Z3fmaIfLi8EEvlPf)
        /*005c*/ 	.short	0x0380
        /*005e*/ 	.short	0x0010


	//----- nvinfo : EIATTR_SW_WAR
	.align		4
.L_75:
        /*0060*/ 	.byte	0x04, 0x36
        /*0062*/ 	.short	(.L_77 - .L_76)
.L_76:
        /*0064*/ 	.word	0x00000008
.L_77:


//--------------------- .nv.info._Z3fmaIfLi7EEvlPf --------------------------
	.section	.nv.info._Z3fmaIfLi7EEvlPf,"",@"SHT_CUDA_INFO"
	.sectionflags	@""
	.align	4


	//----- nvinfo : EIATTR_CUDA_API_VERSION
	.align		4
        /*0000*/ 	.byte	0x04, 0x37
        /*0002*/ 	.short	(.L_79 - .L_78)
.L_78:
        /*0004*/ 	.word	0x00000082


	//----- nvinfo : EIATTR_KPARAM_INFO
	.align		4
.L_79:
        /*0008*/ 	.byte	0x04, 0x17
        /*000a*/ 	.short	(.L_81 - .L_80)
.L_80:
        /*000c*/ 	.word	0x00000000
        /*0010*/ 	.short	0x0001
        /*0012*/ 	.short	0x0008
        /*0014*/ 	.byte	0x00, 0xf5, 0x21, 0x00


	//----- nvinfo : EIATTR_KPARAM_INFO
	.align		4
.L_81:
        /*0018*/ 	.byte	0x04, 0x17
        /*001a*/ 	.short	(.L_83 - .L_82)
.L_82:
        /*001c*/ 	.word	0x00000000
        /*0020*/ 	.short	0x0000
        /*0022*/ 	.short	0x0000
        /*0024*/ 	.byte	0x00, 0xf0, 0x21, 0x00


	//----- nvinfo : EIATTR_SPARSE_MMA_MASK
	.align		4
.L_83:
        /*0028*/ 	.byte	0x03, 0x50
        /*002a*/ 	.short	0x0000


	//----- nvinfo : EIATTR_MAXREG_COUNT
	.align		4
        /*002c*/ 	.byte	0x03, 0x1b
        /*002e*/ 	.short	0x00ff


	//----- nvinfo : EIATTR_MERCURY_ISA_VERSION
	.align		4
        /*0030*/ 	.byte	0x03, 0x5f
        /*0032*/ 	.short	0x0101


	//----- nvinfo : EIATTR_VRC_CTA_INIT_COUNT
	.align		4
        /*0034*/ 	.byte	0x02, 0x4a
	.zero		1
	.zero		1


	//----- nvinfo : EIATTR_EXIT_INSTR_OFFSETS
	.align		4
        /*0038*/ 	.byte	0x04, 0x1c
        /*003a*/ 	.short	(.L_85 - .L_84)


	//   ....[0]....
.L_84:
        /*003c*/ 	.word	0x00000060


	//   ....[1]....
        /*0040*/ 	.word	0x000006b0


	//   ....[2]....
        /*0044*/ 	.word	0x00000dd0


	//----- nvinfo : EIATTR_CRS_STACK_SIZE
	.align		4
.L_85:
        /*0048*/ 	.byte	0x04, 0x1e
        /*004a*/ 	.short	(.L_87 - .L_86)
.L_86:
        /*004c*/ 	.word	0x00000000


	//----- nvinfo : EIATTR_CBANK_PARAM_SIZE
	.align		4
.L_87:
        /*0050*/ 	.byte	0x03, 0x19
        /*0052*/ 	.short	0x0010


	//----- nvinfo : EIATTR_PARAM_CBANK
	.align		4
        /*0054*/ 	.byte	0x04, 0x0a
        /*0056*/ 	.short	(.L_89 - .L_88)
	.align		4
.L_88:
        /*0058*/ 	.word	index@(.nv.constant0._Z3fmaIfLi7EEvlPf)
        /*005c*/ 	.short	0x0380
        /*005e*/ 	.short	0x0010


	//----- nvinfo : EIATTR_SW_WAR
	.align		4
.L_89:
        /*0060*/ 	.byte	0x04, 0x36
        /*0062*/ 	.short	(.L_91 - .L_90)
.L_90:
        /*0064*/ 	.word	0x00000008
.L_91:


//--------------------- .nv.info._Z3fmaIfLi6EEvlPf --------------------------
	.section	.nv.info._Z3fmaIfLi6EEvlPf,"",@"SHT_CUDA_INFO"
	.sectionflags	@""
	.align	4


	//----- nvinfo : EIATTR_CUDA_API_VERSION
	.align		4
        /*0000*/ 	.byte	0x04, 0x37
        /*0002*/ 	.short	(.L_93 - .L_92)
.L_92:
        /*0004*/ 	.word	0x00000082


	//----- nvinfo : EIATTR_KPARAM_INFO
	.align		4
.L_93:
        /*0008*/ 	.byte	0x04, 0x17
        /*000a*/ 	.short	(.L_95 - .L_94)
.L_94:
        /*000c*/ 	.word	0x00000000
        /*0010*/ 	.short	0x0001
        /*0012*/ 	.short	0x0008
        /*0014*/ 	.byte	0x00, 0xf5, 0x21, 0x00


	//----- nvinfo : EIATTR_KPARAM_INFO
	.align		4
.L_95:
        /*0018*/ 	.byte	0x04, 0x17
        /*001a*/ 	.short	(.L_97 - .L_96)
.L_96:
        /*001c*/ 	.word	0x00000000
        /*0020*/ 	.short	0x0000
        /*0022*/ 	.short	0x0000
        /*0024*/ 	.byte	0x00, 0xf0, 0x21, 0x00


	//----- nvinfo : EIATTR_SPARSE_MMA_MASK
	.align		4
.L_97:
        /*0028*/ 	.byte	0x03, 0x50
        /*002a*/ 	.short	0x0000


	//----- nvinfo : EIATTR_MAXREG_COUNT
	.align		4
        /*002c*/ 	.byte	0x03, 0x1b
        /*002e*/ 	.short	0x00ff


	//----- nvinfo : EIATTR_MERCURY_ISA_VERSION
	.align		4
        /*0030*/ 	.byte	0x03, 0x5f
        /*0032*/ 	.short	0x0101


	//----- nvinfo : EIATTR_VRC_CTA_INIT_COUNT
	.align		4
        /*0034*/ 	.byte	0x02, 0x4a
	.zero		1
	.zero		1


	//----- nvinfo : EIATTR_EXIT_INSTR_OFFSETS
	.align		4
        /*0038*/ 	.byte	0x04, 0x1c
        /*003a*/ 	.short	(.L_99 - .L_98)


	//   ....[0]....
.L_98:
        /*003c*/ 	.word	0x00000060


	//   ....[1]....
        /*0040*/ 	.word	0x00000670


	//   ....[2]....
        /*0044*/ 	.word	0x00000cc0


	//----- nvinfo : EIATTR_CRS_STACK_SIZE
	.align		4
.L_99:
        /*0048*/ 	.byte	0x04, 0x1e
        /*004a*/ 	.short	(.L_101 - .L_100)
.L_100:
        /*004c*/ 	.word	0x00000000


	//----- nvinfo : EIATTR_CBANK_PARAM_SIZE
	.align		4
.L_101:
        /*0050*/ 	.byte	0x03, 0x19
        /*0052*/ 	.short	0x0010


	//----- nvinfo : EIATTR_PARAM_CBANK
	.align		4
        /*0054*/ 	.byte	0x04, 0x0a
        /*0056*/ 	.short	(.L_103 - .L_102)
	.align		4
.L_102:
        /*0058*/ 	.word	index@(.nv.constant0._Z3fmaIfLi6EEvlPf)
        /*005c*/ 	.short	0x0380
        /*005e*/ 	.short	0x0010


	//----- nvinfo : EIATTR_SW_WAR
	.align		4
.L_103:
        /*0060*/ 	.byte	0x04, 0x36
        /*0062*/ 	.short	(.L_105 - .L_104)
.L_104:
        /*0064*/ 	.word	0x00000008
.L_105:


//--------------------- .nv.info._Z3fmaIfLi5EEvlPf --------------------------
	.section	.nv.info._Z3fmaIfLi5EEvlPf,"",@"SHT_CUDA_INFO"
	.sectionflags	@""
	.align	4


	//----- nvinfo : EIATTR_CUDA_API_VERSION
	.align		4
        /*0000*/ 	.byte	0x04, 0x37
        /*0002*/ 	.short	(.L_107 - .L_106)
.L_106:
        /*0004*/ 	.word	0x00000082


	//----- nvinfo : EIATTR_KPARAM_INFO
	.align		4
.L_107:
        /*0008*/ 	.byte	0x04, 0x17
        /*000a*/ 	.short	(.L_109 - .L_108)
.L_108:
        /*000c*/ 	.word	0x00000000
        /*0010*/ 	.short	0x0001
        /*0012*/ 	.short	0x0008
        /*0014*/ 	.byte	0x00, 0xf5, 0x21, 0x00


	//----- nvinfo : EIATTR_KPARAM_INFO
	.align		4
.L_109:
        /*0018*/ 	.byte	0x04, 0x17
        /*001a*/ 	.short	(.L_111 - .L_110)
.L_110:
        /*001c*/ 	.word	0x00000000
        /*0020*/ 	.short	0x0000
        /*0022*/ 	.short	0x0000
        /*0024*/ 	.byte	0x00, 0xf0, 0x21, 0x00


	//----- nvinfo : EIATTR_SPARSE_MMA_MASK
	.align		4
.L_111:
        /*0028*/ 	.byte	0x03, 0x50
        /*002a*/ 	.short	0x0000


	//----- nvinfo : EIATTR_MAXREG_COUNT
	.align		4
        /*002c*/ 	.byte	0x03, 0x1b
        /*002e*/ 	.short	0x00ff


	//----- nvinfo : EIATTR_MERCURY_ISA_VERSION
	.align		4
        /*0030*/ 	.byte	0x03, 0x5f
        /*0032*/ 	.short	0x0101


	//----- nvinfo : EIATTR_VRC_CTA_INIT_COUNT
	.align		4
        /*0034*/ 	.byte	0x02, 0x4a
	.zero		1
	.zero		1


	//----- nvinfo : EIATTR_EXIT_INSTR_OFFSETS
	.align		4
        /*0038*/ 	.byte	0x04, 0x1c
        /*003a*/ 	.short	(.L_113 - .L_112)


	//   ....[0]....
.L_112:
        /*003c*/ 	.word	0x00000060


	//   ....[1]....
        /*0040*/ 	.word	0x00000630


	//   ....[2]....
        /*0044*/ 	.word	0x00000bb0


	//----- nvinfo : EIATTR_CRS_STACK_SIZE
	.align		4
.L_113:
        /*0048*/ 	.byte	0x04, 0x1e
        /*004a*/ 	.short	(.L_115 - .L_114)
.L_114:
        /*004c*/ 	.word	0x00000000


	//----- nvinfo : EIATTR_CBANK_PARAM_SIZE
	.align		4
.L_115:
        /*0050*/ 	.byte	0x03, 0x19
        /*0052*/ 	.short	0x0010


	//----- nvinfo : EIATTR_PARAM_CBANK
	.align		4
        /*0054*/ 	.byte	0x04, 0x0a
        /*0056*/ 	.short	(.L_117 - .L_116)
	.align		4
.L_116:
        /*0058*/ 	.word	index@(.nv.constant0._Z3fmaIfLi5EEvlPf)
        /*005c*/ 	.short	0x0380
        /*005e*/ 	.short	0x0010


	//----- nvinfo : EIATTR_SW_WAR
	.align		4
.L_117:
        /*0060*/ 	.byte	0x04, 0x36
        /*0062*/ 	.short	(.L_119 - .L_118)
.L_118:
        /*0064*/ 	.word	0x00000008
.L_119:


//--------------------- .nv.info._Z3fmaIfLi4EEvlPf --------------------------
	.section	.nv.info._Z3fmaIfLi4EEvlPf,"",@"SHT_CUDA_INFO"
	.sectionflags	@""
	.align	4


	//----- nvinfo : EIATTR_CUDA_API_VERSION
	.align		4
        /*0000*/ 	.byte	0x04, 0x37
        /*0002*/ 	.short	(.L_121 - .L_120)
.L_120:
        /*0004*/ 	.word	0x00000082


	//----- nvinfo : EIATTR_KPARAM_INFO
	.align		4
.L_121:
        /*0008*/ 	.byte	0x04, 0x17
        /*000a*/ 	.short	(.L_123 - .L_122)
.L_122:
        /*000c*/ 	.word	0x00000000
        /*0010*/ 	.short	0x0001
        /*0012*/ 	.short	0x0008
        /*0014*/ 	.byte	0x00, 0xf5, 0x21, 0x00


	//----- nvinfo : EIATTR_KPARAM_INFO
	.align		4
.L_123:
        /*0018*/ 	.byte	0x04, 0x17
        /*001a*/ 	.short	(.L_125 - .L_124)
.L_124:
        /*001c*/ 	.word	0x00000000
        /*0020*/ 	.short	0x0000
        /*0022*/ 	.short	0x0000
        /*0024*/ 	.byte	0x00, 0xf0, 0x21, 0x00


	//----- nvinfo : EIATTR_SPARSE_MMA_MASK
	.align		4
.L_125:
        /*0028*/ 	.byte	0x03, 0x50
        /*002a*/ 	.short	0x0000


	//----- nvinfo : EIATTR_MAXREG_COUNT
	.align		4
        /*002c*/ 	.byte	0x03, 0x1b
        /*002e*/ 	.short	0x00ff


	//----- nvinfo : EIATTR_MERCURY_ISA_VERSION
	.align		4
        /*0030*/ 	.byte	0x03, 0x5f
        /*0032*/ 	.short	0x0101


	//----- nvinfo : EIATTR_VRC_CTA_INIT_COUNT
	.align		4
        /*0034*/ 	.byte	0x02, 0x4a
	.zero		1
	.zero		1


	//----- nvinfo : EIATTR_EXIT_INSTR_OFFSETS
	.align		4
        /*0038*/ 	.byte	0x04, 0x1c
        /*003a*/ 	.short	(.L_127 - .L_126)


	//   ....[0]....
.L_126:
        /*003c*/ 	.word	0x00000060


	//   ....[1]....
        /*0040*/ 	.word	0x000005f0


	//   ....[2]....
        /*0044*/ 	.word	0x00000aa0


	//----- nvinfo : EIATTR_CRS_STACK_SIZE
	.align		4
.L_127:
        /*0048*/ 	.byte	0x04, 0x1e
        /*004a*/ 	.short	(.L_129 - .L_128)
.L_128:
        /*004c*/ 	.word	0x00000000


	//----- nvinfo : EIATTR_CBANK_PARAM_SIZE
	.align		4
.L_129:
        /*0050*/ 	.byte	0x03, 0x19
        /*0052*/ 	.short	0x0010


	//----- nvinfo : EIATTR_PARAM_CBANK
	.align		4
        /*0054*/ 	.byte	0x04, 0x0a
        /*0056*/ 	.short	(.L_131 - .L_130)
	.align		4
.L_130:
        /*0058*/ 	.word	index@(.nv.constant0._Z3fmaIfLi4EEvlPf)
        /*005c*/ 	.short	0x0380
        /*005e*/ 	.short	0x0010


	//----- nvinfo : EIATTR_SW_WAR
	.align		4
.L_131:
        /*0060*/ 	.byte	0x04, 0x36
        /*0062*/ 	.short	(.L_133 - .L_132)
.L_132:
        /*0064*/ 	.word	0x00000008
.L_133:


//--------------------- .nv.info._Z3fmaIfLi3EEvlPf --------------------------
	.section	.nv.info._Z3fmaIfLi3EEvlPf,"",@"SHT_CUDA_INFO"
	.sectionflags	@""
	.align	4


	//----- nvinfo : EIATTR_CUDA_API_VERSION
	.align		4
        /*0000*/ 	.byte	0x04, 0x37
        /*0002*/ 	.short	(.L_135 - .L_134)
.L_134:
        /*0004*/ 	.word	0x00000082


	//----- nvinfo : EIATTR_KPARAM_INFO
	.align		4
.L_135:
        /*0008*/ 	.byte	0x04, 0x17
        /*000a*/ 	.short	(.L_137 - .L_136)
.L_136:
        /*000c*/ 	.word	0x00000000
        /*0010*/ 	.short	0x0001
        /*0012*/ 	.short	0x0008
        /*0014*/ 	.byte	0x00, 0xf5, 0x21, 0x00


	//----- nvinfo : EIATTR_KPARAM_INFO
	.align		4
.L_137:
        /*0018*/ 	.byte	0x04, 0x17
        /*001a*/ 	.short	(.L_139 - .L_138)
.L_138:
        /*001c*/ 	.word	0x00000000
        /*0020*/ 	.short	0x0000
        /*0022*/ 	.short	0x0000
        /*0024*/ 	.byte	0x00, 0xf0, 0x21, 0x00


	//----- nvinfo : EIATTR_SPARSE_MMA_MASK
	.align		4
.L_139:
        /*0028*/ 	.byte	0x03, 0x50
        /*002a*/ 	.short	0x0000


	//----- nvinfo : EIATTR_MAXREG_COUNT
	.align		4
        /*002c*/ 	.byte	0x03, 0x1b
        /*002e*/ 	.short	0x00ff


	//----- nvinfo : EIATTR_MERCURY_ISA_VERSION
	.align		4
        /*0030*/ 	.byte	0x03, 0x5f
        /*0032*/ 	.short	0x0101


	//----- nvinfo : EIATTR_VRC_CTA_INIT_COUNT
	.align		4
        /*0034*/ 	.byte	0x02, 0x4a
	.zero		1
	.zero		1


	//----- nvinfo : EIATTR_EXIT_INSTR_OFFSETS
	.align		4
        /*0038*/ 	.byte	0x04, 0x1c
        /*003a*/ 	.short	(.L_141 - .L_140)


	//   ....[0]....
.L_140:
        /*003c*/ 	.word	0x00000060


	//   ....[1]....
        /*0040*/ 	.word	0x000005b0


	//   ....[2]....
        /*0044*/ 	.word	0x00000990


	//----- nvinfo : EIATTR_CRS_STACK_SIZE
	.align		4
.L_141:
        /*0048*/ 	.byte	0x04, 0x1e
        /*004a*/ 	.short	(.L_143 - .L_142)
.L_142:
        /*004c*/ 	.word	0x00000000


	//----- nvinfo : EIATTR_CBANK_PARAM_SIZE
	.align		4
.L_143:
        /*0050*/ 	.byte	0x03, 0x19
        /*0052*/ 	.short	0x0010


	//----- nvinfo : EIATTR_PARAM_CBANK
	.align		4
        /*0054*/ 	.byte	0x04, 0x0a
        /*0056*/ 	.short	(.L_145 - .L_144)
	.align		4
.L_144:
        /*0058*/ 	.word	index@(.nv.constant0._Z3fmaIfLi3EEvlPf)
        /*005c*/ 	.short	0x0380
        /*005e*/ 	.short	0x0010


	//----- nvinfo : EIATTR_SW_WAR
	.align		4
.L_145:
        /*0060*/ 	.byte	0x04, 0x36
        /*0062*/ 	.short	(.L_147 - .L_146)
.L_146:
        /*0064*/ 	.word	0x00000008
.L_147:


//--------------------- .nv.info._Z3fmaIfLi2EEvlPf --------------------------
	.section	.nv.info._Z3fmaIfLi2EEvlPf,"",@"SHT_CUDA_INFO"
	.sectionflags	@""
	.align	4


	//----- nvinfo : EIATTR_CUDA_API_VERSION
	.align		4
        /*0000*/ 	.byte	0x04, 0x37
        /*0002*/ 	.short	(.L_149 - .L_148)
.L_148:
        /*0004*/ 	.word	0x00000082


	//----- nvinfo : EIATTR_KPARAM_INFO
	.align		4
.L_149:
        /*0008*/ 	.byte	0x04, 0x17
        /*000a*/ 	.short	(.L_151 - .L_150)
.L_150:
        /*000c*/ 	.word	0x00000000
        /*0010*/ 	.short	0x0001
        /*0012*/ 	.short	0x0008
        /*0014*/ 	.byte	0x00, 0xf5, 0x21, 0x00


	//----- nvinfo : EIATTR_KPARAM_INFO
	.align		4
.L_151:
        /*0018*/ 	.byte	0x04, 0x17
        /*001a*/ 	.short	(.L_153 - .L_152)
.L_152:
        /*001c*/ 	.word	0x00000000
        /*0020*/ 	.short	0x0000
        /*0022*/ 	.short	0x0000
        /*0024*/ 	.byte	0x00, 0xf0, 0x21, 0x00


	//----- nvinfo : EIATTR_SPARSE_MMA_MASK
	.align		4
.L_153:
        /*0028*/ 	.byte	0x03, 0x50
        /*002a*/ 	.short	0x0000


	//----- nvinfo : EIATTR_MAXREG_COUNT
	.align		4
        /*002c*/ 	.byte	0x03, 0x1b
        /*002e*/ 	.short	0x00ff


	//----- nvinfo : EIATTR_MERCURY_ISA_VERSION
	.align		4
        /*0030*/ 	.byte	0x03, 0x5f
        /*0032*/ 	.short	0x0101


	//----- nvinfo : EIATTR_VRC_CTA_INIT_COUNT
	.align		4
        /*0034*/ 	.byte	0x02, 0x4a
	.zero		1
	.zero		1


	//----- nvinfo : EIATTR_EXIT_INSTR_OFFSETS
	.align		4
        /*0038*/ 	.byte	0x04, 0x1c
        /*003a*/ 	.short	(.L_155 - .L_154)


	//   ....[0]....
.L_154:
        /*003c*/ 	.word	0x00000060


	//   ....[1]....
        /*0040*/ 	.word	0x00000570


	//   ....[2]....
        /*0044*/ 	.word	0x00000880


	//----- nvinfo : EIATTR_CRS_STACK_SIZE
	.align		4
.L_155:
        /*0048*/ 	.byte	0x04, 0x1e
        /*004a*/ 	.short	(.L_157 - .L_156)
.L_156:
        /*004c*/ 	.word	0x00000000


	//----- nvinfo : EIATTR_CBANK_PARAM_SIZE
	.align		4
.L_157:
        /*0050*/ 	.byte	0x03, 0x19
        /*0052*/ 	.short	0x0010


	//----- nvinfo : EIATTR_PARAM_CBANK
	.align		4
        /*0054*/ 	.byte	0x04, 0x0a
        /*0056*/ 	.short	(.L_159 - .L_158)
	.align		4
.L_158:
        /*0058*/ 	.word	index@(.nv.constant0._Z3fmaIfLi2EEvlPf)
        /*005c*/ 	.short	0x0380
        /*005e*/ 	.short	0x0010


	//----- nvinfo : EIATTR_SW_WAR
	.align		4
.L_159:
        /*0060*/ 	.byte	0x04, 0x36
        /*0062*/ 	.short	(.L_161 - .L_160)
.L_160:
        /*0064*/ 	.word	0x00000008
.L_161:


//--------------------- .nv.info._Z3fmaIfLi1EEvlPf --------------------------
	.section	.nv.info._Z3fmaIfLi1EEvlPf,"",@"SHT_CUDA_INFO"
	.sectionflags	@""
	.align	4


	//----- nvinfo : EIATTR_CUDA_API_VERSION
	.align		4
        /*0000*/ 	.byte	0x04, 0x37
        /*0002*/ 	.short	(.L_163 - .L_162)
.L_162:
        /*0004*/ 	.word	0x00000082


	//----- nvinfo : EIATTR_KPARAM_INFO
	.align		4
.L_163:
        /*0008*/ 	.byte	0x04, 0x17
        /*000a*/ 	.short	(.L_165 - .L_164)
.L_164:
        /*000c*/ 	.word	0x00000000
        /*0010*/ 	.short	0x0001
        /*0012*/ 	.short	0x0008
        /*0014*/ 	.byte	0x00, 0xf5, 0x21, 0x00


	//----- nvinfo : EIATTR_KPARAM_INFO
	.align		4
.L_165:
        /*0018*/ 	.byte	0x04, 0x17
        /*001a*/ 	.short	(.L_167 - .L_166)
.L_166:
        /*001c*/ 	.word	0x00000000
        /*0020*/ 	.short	0x0000
        /*0022*/ 	.short	0x0000
        /*0024*/ 	.byte	0x00, 0xf0, 0x21, 0x00


	//----- nvinfo : EIATTR_SPARSE_MMA_MASK
	.align		4
.L_167:
        /*0028*/ 	.byte	0x03, 0x50
        /*002a*/ 	.short	0x0000


	//----- nvinfo : EIATTR_MAXREG_COUNT
	.align		4
        /*002c*/ 	.byte	0x03, 0x1b
        /*002e*/ 	.short	0x00ff


	//----- nvinfo : EIATTR_MERCURY_ISA_VERSION
	.align		4
        /*0030*/ 	.byte	0x03, 0x5f
        /*0032*/ 	.short	0x0101


	//----- nvinfo : EIATTR_VRC_CTA_INIT_COUNT
	.align		4
        /*0034*/ 	.byte	0x02, 0x4a
	.zero		1
	.zero		1


	//----- nvinfo : EIATTR_EXIT_INSTR_OFFSETS
	.align		4
        /*0038*/ 	.byte	0x04, 0x1c
        /*003a*/ 	.short	(.L_169 - .L_168)


	//   ....[0]....
.L_168:
        /*003c*/ 	.word	0x00000050


	//   ....[1]....
        /*0040*/ 	.word	0x00000500


	//   ....[2]....
        /*0044*/ 	.word	0x00000710


	//----- nvinfo : EIATTR_CRS_STACK_SIZE
	.align		4
.L_169:
        /*0048*/ 	.byte	0x04, 0x1e
        /*004a*/ 	.short	(.L_171 - .L_170)
.L_170:
        /*004c*/ 	.word	0x00000000


	//----- nvinfo : EIATTR_CBANK_PARAM_SIZE
	.align		4
.L_171:
        /*0050*/ 	.byte	0x03, 0x19
        /*0052*/ 	.short	0x0010


	//----- nvinfo : EIATTR_PARAM_CBANK
	.align		4
        /*0054*/ 	.byte	0x04, 0x0a
        /*0056*/ 	.short	(.L_173 - .L_172)
	.align		4
.L_172:
        /*0058*/ 	.word	index@(.nv.constant0._Z3fmaIfLi1EEvlPf)
        /*005c*/ 	.short	0x0380
        /*005e*/ 	.short	0x0010


	//----- nvinfo : EIATTR_SW_WAR
	.align		4
.L_173:
        /*0060*/ 	.byte	0x04, 0x36
        /*0062*/ 	.short	(.L_175 - .L_174)
.L_174:
        /*0064*/ 	.word	0x00000008
.L_175:


//--------------------- .nv.callgraph             --------------------------
	.section	.nv.callgraph,"",@"SHT_CUDA_CALLGRAPH"
	.align	4
	.sectionentsize	8
	.align		4
        /*0000*/ 	.word	0x00000000
	.align		4
        /*0004*/ 	.word	0xffffffff
	.align		4
        /*0008*/ 	.word	0x00000000
	.align		4
        /*000c*/ 	.word	0xfffffffe
	.align		4
        /*0010*/ 	.word	0x00000000
	.align		4
        /*0014*/ 	.word	0xfffffffd
	.align		4
        /*0018*/ 	.word	0x00000000
	.align		4
        /*001c*/ 	.word	0xfffffffc


//--------------------- .text._Z3fmaIfLi8EEvlPf   --------------------------
	.section	.text._Z3fmaIfLi8EEvlPf,"ax",@progbits
	.align	128
        .global         _Z3fmaIfLi8EEvlPf
        .type           _Z3fmaIfLi8EEvlPf,@function
        .size           _Z3fmaIfLi8EEvlPf,(.L_x_63 - _Z3fmaIfLi8EEvlPf)
        .other          _Z3fmaIfLi8EEvlPf,@"STO_CUDA_ENTRY STV_DEFAULT"
_Z3fmaIfLi8EEvlPf:
.text._Z3fmaIfLi8EEvlPf:
[----:B------:R-:W-:Y:S01]  /*0000*/  LDC R1, c[0x0][0x37c] ;  /* 0x0000df00ff017b82 */ /* 0x000fe20000000800 */
[----:B------:R-:W0:Y:S01]  /*0010*/  S2R R3, SR_TID.X ;  /* 0x0000000000037919 */ /* 0x000e220000002100 */
[----:B------:R-:W0:Y:S06]  /*0020*/  LDCU.64 UR4, c[0x0][0x380] ;  /* 0x00007000ff0477ac */ /* 0x000e2c0008000a00 */
[----:B------:R-:W1:Y:S01]  /*0030*/  LDC R0, c[0x0][0x360] ;  /* 0x0000d800ff007b82 */ /* 0x000e620000000800 */
[----:B0-----:R-:W-:-:S04]  /*0040*/  ISETP.GE.U32.AND P0, PT, R3, UR4, PT ;  /* 0x0000000403007c0c */ /* 0x001fc8000bf06070 */
[----:B------:R-:W-:-:S13]  /*0050*/  ISETP.GE.AND.EX P0, PT, RZ, UR5, PT, P0 ;  /* 0x00000005ff007c0c */ /* 0x000fda000bf06300 */
[----:B------:R-:W-:Y:S05]  /*0060*/  @P0 EXIT ;  /* 0x000000000000094d */ /* 0x000fea0003800000 */
[----:B-1----:R-:W-:Y:S01]  /*0070*/  IADD3 R4, P0, PT, R3, R0, RZ ;  /* 0x0000000003047210 */ /* 0x002fe20007f1e0ff */
[----:B------:R-:W-:Y:S03]  /*0080*/  BSSY.RECONVERGENT B0, `(.L_x_0) ;  /* 0x0000025000007945 */ /* 0x000fe60003800200 */
[C---:B------:R-:W-:Y:S01]  /*0090*/  ISETP.GT.U32.AND P1, PT, R4.reuse, UR4, PT ;  /* 0x0000000404007c0c */ /* 0x040fe2000bf24070 */
[----:B------:R-:W-:Y:S01]  /*00a0*/  IMAD.X R7, RZ, RZ, RZ, P0 ;  /* 0x000000ffff077224 */ /* 0x000fe200000e06ff */
[----:B------:R-:W-:-:S04]  /*00b0*/  ISETP.GE.U32.AND P0, PT, R4, UR4, PT ;  /* 0x0000000404007c0c */ /* 0x000fc8000bf06070 */
[C---:B------:R-:W-:Y:S02]  /*00c0*/  ISETP.GT.U32.AND.EX P1, PT, R7.reuse, UR5, PT, P1 ;  /* 0x0000000507007c0c */ /* 0x040fe4000bf24110 */
[C---:B------:R-:W-:Y:S02]  /*00d0*/  ISETP.GE.U32.AND.EX P0, PT, R7.reuse, UR5, PT, P0 ;  /* 0x0000000507007c0c */ /* 0x040fe4000bf06100 */
[----:B------:R-:W-:Y:S02]  /*00e0*/  SEL R5, R4, UR4, P1 ;  /* 0x0000000404057c07 */ /* 0x000fe40008800000 */
[----:B------:R-:W-:Y:S02]  /*00f0*/  SEL R2, RZ, 0x1, P0 ;  /* 0x00000001ff027807 */ /* 0x000fe40000000000 */
[----:B------:R-:W-:Y:S02]  /*0100*/  SEL R6, R7, UR5, P1 ;  /* 0x0000000507067c07 */ /* 0x000fe40008800000 */
[----:B------:R-:W-:-:S04]  /*0110*/  IADD3 R5, P0, P1, R5, -R4, -R2 ;  /* 0x8000000405057210 */ /* 0x000fc8000791e802 */
[----:B------:R-:W-:-:S04]  /*0120*/  IADD3.X R6, PT, PT, R6, -0x1, ~R7, P0, P1 ;  /* 0xffffffff06067810 */ /* 0x000fc800007e2c07 */
[----:B------:R-:W-:-:S13]  /*0130*/  ISETP.NE.U32.AND P0, PT, R6, RZ, PT ;  /* 0x000000ff0600720c */ /* 0x000fda0003f05070 */
[----:B------:R-:W-:Y:S05]  /*0140*/  @P0 BRA `(.L_x_1) ;  /* 0x0000000000500947 */ /* 0x000fea0003800000 */
[----:B------:R-:W0:Y:S01]  /*0150*/  I2F.U32.RP R4, R0 ;  /* 0x0000000000047306 */ /* 0x000e220000209000 */
[----:B------:R-:W-:-:S07]  /*0160*/  ISETP.NE.U32.AND P2, PT, R0, RZ, PT ;  /* 0x000000ff0000720c */ /* 0x000fce0003f45070 */
[----:B0-----:R-:W0:Y:S02]  /*0170*/  MUFU.RCP R4, R4 ;  /* 0x0000000400047308 */ /* 0x001e240000001000 */
[----:B0-----:R-:W-:-:S06]  /*0180*/  VIADD R6, R4, 0xffffffe ;  /* 0x0ffffffe04067836 */ /* 0x001fcc0000000000 */
[----:B------:R0:W1:Y:S02]  /*0190*/  F2I.FTZ.U32.TRUNC.NTZ R7, R6 ;  /* 0x0000000600077305 */ /* 0x000064000021f000 */
[----:B0-----:R-:W-:Y:S01]  /*01a0*/  IMAD.MOV.U32 R6, RZ, RZ, RZ ;  /* 0x000000ffff067224 */ /* 0x001fe200078e00ff */
[----:B-1----:R-:W-:-:S05]  /*01b0*/  IADD3 R9, PT, PT, RZ, -R7, RZ ;  /* 0x80000007ff097210 */ /* 0x002fca0007ffe0ff */
[----:B------:R-:W-:-:S04]  /*01c0*/  IMAD R9, R9, R0, RZ ;  /* 0x0000000009097224 */ /* 0x000fc800078e02ff */
[----:B------:R-:W-:-:S06]  /*01d0*/  IMAD.HI.U32 R8, R7, R9, R6 ;  /* 0x0000000907087227 */ /* 0x000fcc00078e0006 */
[----:B------:R-:W-:-:S04]  /*01e0*/  IMAD.HI.U32 R4, R8, R5, RZ ;  /* 0x0000000508047227 */ /* 0x000fc800078e00ff */
[----:B------:R-:W-:-:S04]  /*01f0*/  IMAD.MOV R7, RZ, RZ, -R4 ;  /* 0x000000ffff077224 */ /* 0x000fc800078e0a04 */
[----:B------:R-:W-:-:S05]  /*0200*/  IMAD R5, R0, R7, R5 ;  /* 0x0000000700057224 */ /* 0x000fca00078e0205 */
[----:B------:R-:W-:-:S13]  /*0210*/  ISETP.GE.U32.AND P0, PT, R5, R0, PT ;  /* 0x000000000500720c */ /* 0x000fda0003f06070 */
[----:B------:R-:W-:Y:S01]  /*0220*/  @P0 IADD3 R5, PT, PT, R5, -R0, RZ ;  /* 0x8000000005050210 */ /* 0x000fe20007ffe0ff */
[----:B------:R-:W-:-:S03]  /*0230*/  @P0 VIADD R4, R4, 0x1 ;  /* 0x0000000104040836 */ /* 0x000fc60000000000 */
[----:B------:R-:W-:Y:S01]  /*0240*/  ISETP.GE.U32.AND P1, PT, R5, R0, PT ;  /* 0x000000000500720c */ /* 0x000fe20003f26070 */
[----:B------:R-:W-:-:S12]  /*0250*/  HFMA2 R5, -RZ, RZ, 0, 0 ;  /* 0x00000000ff057431 */ /* 0x000fd800000001ff */
[----:B------:R-:W-:Y:S01]  /*0260*/  @P1 VIADD R4, R4, 0x1 ;  /* 0x0000000104041836 */ /* 0x000fe20000000000 */
[----:B------:R-:W-:Y:S01]  /*0270*/  @!P2 LOP3.LUT R4, RZ, R0, RZ, 0x33, !PT ;  /* 0x00000000ff04a212 */ /* 0x000fe200078e33ff */
[----:B------:R-:W-:Y:S06]  /*0280*/  BRA `(.L_x_2) ;  /* 0x0000000000107947 */ /* 0x000fec0003800000 */
.L_x_1:
[----:B------:R-:W-:-:S07]  /*0290*/  MOV R4, 0x2b0 ;  /* 0x000002b000047802 */ /* 0x000fce0000000f00 */
[----:B------:R-:W-:Y:S05]  /*02a0*/  CALL.REL.NOINC `($__internal_0_$__cuda_sm20_div_u64) ;  /* 0x0000000800087944 */ /* 0x000fea0003c00000 */
[----:B------:R-:W-:Y:S02]  /*02b0*/  IMAD.MOV.U32 R4, RZ, RZ, R6 ;  /* 0x000000ffff047224 */ /* 0x000fe400078e0006 */
[----:B------:R-:W-:-:S07]  /*02c0*/  IMAD.MOV.U32 R5, RZ, RZ, R7 ;  /* 0x000000ffff057224 */ /* 0x000fce00078e0007 */
.L_x_2:
[----:B------:R-:W-:Y:S05]  /*02d0*/  BSYNC.RECONVERGENT B0 ;  /* 0x0000000000007941 */ /* 0x000fea0003800200 */
.L_x_0:
[----:B------:R-:W-:Y:S01]  /*02e0*/  IADD3 R2, P0, PT, R4, R2, RZ ;  /* 0x0000000204027210 */ /* 0x000fe20007f1e0ff */
[----:B------:R-:W0:Y:S01]  /*02f0*/  LDCU.64 UR6, c[0x0][0x358] ;  /* 0x00006b00ff0677ac */ /* 0x000e220008000a00 */
[----:B------:R-:W-:Y:S02]  /*0300*/  BSSY.RECONVERGENT B0, `(.L_x_3) ;  /* 0x0000032000007945 */ /* 0x000fe40003800200 */
[----:B------:R-:W-:Y:S02]  /*0310*/  LOP3.LUT R6, R2, 0x1, RZ, 0xc0, !PT ;  /* 0x0000000102067812 */ /* 0x000fe400078ec0ff */
[----:B------:R-:W-:Y:S02]  /*0320*/  IADD3.X R4, PT, PT, RZ, R5, RZ, P0, !PT ;  /* 0x00000005ff047210 */ /* 0x000fe400007fe4ff */
[----:B------:R-:W-:Y:S02]  /*0330*/  ISETP.NE.U32.AND P0, PT, R6, 0x1, PT ;  /* 0x000000010600780c */ /* 0x000fe40003f05070 */
[----:B------:R-:W-:-:S02]  /*0340*/  ISETP.NE.U32.AND P1, PT, R2, RZ, PT ;  /* 0x000000ff0200720c */ /* 0x000fc40003f25070 */
[----:B------:R-:W-:Y:S02]  /*0350*/  ISETP.NE.U32.AND.EX P0, PT, RZ, RZ, PT, P0 ;  /* 0x000000ffff00720c */ /* 0x000fe40003f05100 */
[----:B------:R-:W-:-:S11]  /*0360*/  ISETP.NE.AND.EX P1, PT, R4, RZ, PT, P1 ;  /* 0x000000ff0400720c */ /* 0x000fd60003f25310 */
[----:B0-----:R-:W-:Y:S05]  /*0370*/  @!P0 BRA `(.L_x_4) ;  /* 0x0000000000a88947 */ /* 0x001fea0003800000 */
[----:B------:R-:W0:Y:S01]  /*0380*/  LDC.64 R4, c[0x0][0x388] ;  /* 0x0000e200ff047b82 */ /* 0x000e220000000a00 */
[----:B------:R-:W1:Y:S01]  /*0390*/  LDCU UR8, c[0x0][0x380] ;  /* 0x00007000ff0877ac */ /* 0x000e620008000800 */
[----:B0-----:R-:W2:Y:S04]  /*03a0*/  LDG.E.CONSTANT R8, desc[UR6][R4.64] ;  /* 0x0000000604087981 */ /* 0x001ea8000c1e9900 */
[----:B------:R-:W3:Y:S04]  /*03b0*/  LDG.E.CONSTANT R9, desc[UR6][R4.64+0x4] ;  /* 0x0000040604097981 */ /* 0x000ee8000c1e9900 */
[----:B------:R-:W4:Y:S04]  /*03c0*/  LDG.E.CONSTANT R11, desc[UR6][R4.64+0x8] ;  /* 0x00000806040b7981 */ /* 0x000f28000c1e9900 */
[----:B------:R-:W5:Y:S04]  /*03d0*/  LDG.E.CONSTANT R12, desc[UR6][R4.64+0xc] ;  /* 0x00000c06040c7981 */ /* 0x000f68000c1e9900 */
[----:B------:R-:W5:Y:S01]  /*03e0*/  LDG.E.CONSTANT R14, desc[UR6][R4.64+0x10] ;  /* 0x00001006040e7981 */ /* 0x000f62000c1e9900 */
[----:B------:R-:W0:Y:S03]  /*03f0*/  S2UR UR5, SR_CgaCtaId ;  /* 0x00000000000579c3 */ /* 0x000e260000008800 */
[----:B------:R-:W5:Y:S01]  /*0400*/  LDG.E.CONSTANT R15, desc[UR6][R4.64+0x14] ;  /* 0x00001406040f7981 */ /* 0x000f62000c1e9900 */
[----:B------:R-:W-:Y:S01]  /*0410*/  UMOV UR4, 0x400 ;  /* 0x0000040000047882 */ /* 0x000fe20000000000 */
[----:B-1----:R-:W-:-:S02]  /*0420*/  VIADD R2, R3, UR8 ;  /* 0x0000000803027c36 */ /* 0x002fc40008000000 */
[----:B------:R-:W5:Y:S01]  /*0430*/  LDG.E.CONSTANT R16, desc[UR6][R4.64+0x18] ;  /* 0x0000180604107981 */ /* 0x000f62000c1e9900 */
[----:B0-----:R-:W-:-:S06]  /*0440*/  ULEA UR4, UR5, UR4, 0x18 ;  /* 0x0000000405047291 */ /* 0x001fcc000f8ec0ff */
[----:B------:R-:W-:Y:S02]  /*0450*/  LEA R6, R3, UR4, 0x2 ;  /* 0x0000000403067c11 */ /* 0x000fe4000f8e10ff */
[----:B------:R-:W-:-:S03]  /*0460*/  LEA R2, R2, UR4, 0x2 ;  /* 0x0000000402027c11 */ /* 0x000fc6000f8e10ff */
[----:B------:R-:W-:Y:S04]  /*0470*/  LDS R7, [R6] ;  /* 0x0000000006077984 */ /* 0x000fe80000000800 */
[----:B------:R-:W2:Y:S02]  /*0480*/  LDS R10, [R2] ;  /* 0x00000000020a7984 */ /* 0x000ea40000000800 */
[----:B--2---:R-:W-:Y:S02]  /*0490*/  FFMA R7, R7, R8, R10 ;  /* 0x0000000807077223 */ /* 0x004fe4000000000a */
[----:B------:R0:W2:Y:S04]  /*04a0*/  LDG.E.CONSTANT R10, desc[UR6][R4.64+0x1c] ;  /* 0x00001c06040a7981 */ /* 0x0000a8000c1e9900 */
[----:B------:R-:W-:Y:S04]  /*04b0*/  STS [R2], R7 ;  /* 0x0000000702007388 */ /* 0x000fe80000000800 */
[----:B------:R-:W3:Y:S02]  /*04c0*/  LDS R8, [R6] ;  /* 0x0000000006087984 */ /* 0x000ee40000000800 */
[----:B---3--:R-:W-:-:S05]  /*04d0*/  FFMA R9, R8, R9, R7 ;  /* 0x0000000908097223 */ /* 0x008fca0000000007 */
[----:B------:R-:W-:Y:S04]  /*04e0*/  STS [R2], R9 ;  /* 0x0000000902007388 */ /* 0x000fe80000000800 */
[----:B------:R-:W4:Y:S02]  /*04f0*/  LDS R8, [R6] ;  /* 0x0000000006087984 */ /* 0x000f240000000800 */
[----:B----4-:R-:W-:-:S05]  /*0500*/  FFMA R11, R8, R11, R9 ;  /* 0x0000000b080b7223 */ /* 0x010fca0000000009 */
[----:B------:R-:W-:Y:S04]  /*0510*/  STS [R2], R11 ;  /* 0x0000000b02007388 */ /* 0x000fe80000000800 */
[----:B------:R-:W5:Y:S02]  /*0520*/  LDS R8, [R6] ;  /* 0x0000000006087984 */ /* 0x000f640000000800 */
[----:B-----5:R-:W-:-:S05]  /*0530*/  FFMA R13, R8, R12, R11 ;  /* 0x0000000c080d7223 */ /* 0x020fca000000000b */
[----:B------:R-:W-:Y:S04]  /*0540*/  STS [R2], R13 ;  /* 0x0000000d02007388 */ /* 0x000fe80000000800 */
[----:B------:R-:W1:Y:S02]  /*0550*/  LDS R8, [R6] ;  /* 0x0000000006087984 */ /* 0x000e640000000800 */
[----:B-1----:R-:W-:-:S05]  /*0560*/  FFMA R7, R8, R14, R13 ;  /* 0x0000000e08077223 */ /* 0x002fca000000000d */
[----:B------:R-:W-:Y:S04]  /*0570*/  STS [R2], R7 ;  /* 0x0000000702007388 */ /* 0x000fe80000000800 */
[----:B0-----:R-:W0:Y:S02]  /*0580*/  LDS R4, [R6] ;  /* 0x0000000006047984 */ /* 0x001e240000000800 */
[----:B0-----:R-:W-:-:S05]  /*0590*/  FFMA R15, R4, R15, R7 ;  /* 0x0000000f040f7223 */ /* 0x001fca0000000007 */
[----:B------:R-:W-:Y:S04]  /*05a0*/  STS [R2], R15 ;  /* 0x0000000f02007388 */ /* 0x000fe80000000800 */
[----:B------:R-:W0:Y:S02]  /*05b0*/  LDS R4, [R6] ;  /* 0x0000000006047984 */ /* 0x000e240000000800 */
[----:B0-----:R-:W-:-:S05]  /*05c0*/  FFMA R5, R4, R16, R15 ;  /* 0x0000001004057223 */ /* 0x001fca000000000f */
[----:B------:R-:W-:Y:S04]  /*05d0*/  STS [R2], R5 ;  /* 0x0000000502007388 */ /* 0x000fe80000000800 */
[----:B------:R-:W2:Y:S01]  /*05e0*/  LDS R4, [R6] ;  /* 0x0000000006047984 */ /* 0x000ea20000000800 */
[----:B------:R-:W-:Y:S02]  /*05f0*/  IMAD.IADD R3, R3, 0x1, R0 ;  /* 0x0000000103037824 */ /* 0x000fe400078e0200 */
[----:B--2---:R-:W-:-:S05]  /*0600*/  FFMA R9, R4, R10, R5 ;  /* 0x0000000a04097223 */ /* 0x004fca0000000005 */
[----:B------:R0:W-:Y:S02]  /*0610*/  STS [R2], R9 ;  /* 0x0000000902007388 */ /* 0x0001e40000000800 */
.L_x_4:
[----:B------:R-:W-:Y:S05]  /*0620*/  BSYNC.RECONVERGENT B0 ;  /* 0x0000000000007941 */ /* 0x000fea0003800200 */
.L_x_3:
[----:B------:R-:W-:Y:S05]  /*0630*/  @!P1 EXIT ;  /* 0x000000000000994d */ /* 0x000fea0003800000 */
[----:B------:R-:W0:Y:S08]  /*0640*/  LDC.64 R12, c[0x0][0x388] ;  /* 0x0000e200ff0c7b82 */ /* 0x000e300000000a00 */
[----:B------:R-:W1:Y:S01]  /*0650*/  S2UR UR5, SR_CgaCtaId ;  /* 0x00000000000579c3 */ /* 0x000e620000008800 */
[----:B------:R-:W-:Y:S01]  /*0660*/  UMOV UR4, 0x400 ;  /* 0x0000040000047882 */ /* 0x000fe20000000000 */
[----:B0-----:R0:W5:Y:S04]  /*0670*/  LDG.E.CONSTANT R2, desc[UR6][R12.64] ;  /* 0x000000060c027981 */ /* 0x001168000c1e9900 */
[----:B------:R0:W5:Y:S04]  /*0680*/  LDG.E.CONSTANT R4, desc[UR6][R12.64+0x4] ;  /* 0x000004060c047981 */ /* 0x000168000c1e9900 */
[----:B------:R0:W5:Y:S01]  /*0690*/  LDG.E.CONSTANT R5, desc[UR6][R12.64+0x8] ;  /* 0x000008060c057981 */ /* 0x000162000c1e9900 */
[----:B-1----:R-:W-:-:S03]  /*06a0*/  ULEA UR4, UR5, UR4, 0x18 ;  /* 0x0000000405047291 */ /* 0x002fc6000f8ec0ff */
[----:B------:R0:W5:Y:S04]  /*06b0*/  LDG.E.CONSTANT R6, desc[UR6][R12.64+0xc] ;  /* 0x00000c060c067981 */ /* 0x000168000c1e9900 */
[----:B------:R0:W5:Y:S04]  /*06c0*/  LDG.E.CONSTANT R7, desc[UR6][R12.64+0x10] ;  /* 0x000010060c077981 */ /* 0x000168000c1e9900 */
[----:B------:R0:W5:Y:S04]  /*06d0*/  LDG.E.CONSTANT R8, desc[UR6][R12.64+0x14] ;  /* 0x000014060c087981 */ /* 0x000168000c1e9900 */
[----:B------:R0:W5:Y:S04]  /*06e0*/  LDG.E.CONSTANT R9, desc[UR6][R12.64+0x18] ;  /* 0x000018060c097981 */ /* 0x000168000c1e9900 */
[----:B------:R0:W5:Y:S01]  /*06f0*/  LDG.E.CONSTANT R10, desc[UR6][R12.64+0x1c] ;  /* 0x00001c060c0a7981 */ /* 0x000162000c1e9900 */
[----:B------:R-:W1:Y:S02]  /*0700*/  LDCU.64 UR6, c[0x0][0x380] ;  /* 0x00007000ff0677ac */ /* 0x000e640008000a00 */
.L_x_5:
[C---:B-1----:R-:W-:Y:S02]  /*0710*/  IADD3 R11, PT, PT, R3.reuse, UR6, RZ ;  /* 0x00000006030b7c10 */ /* 0x042fe4000fffe0ff */
[----:B0-2---:R-:W-:Y:S01]  /*0720*/  LEA R13, R3, UR4, 0x2 ;  /* 0x00000004030d7c11 */ /* 0x005fe2000f8e10ff */
[----:B------:R-:W-:Y:S01]  /*0730*/  IMAD R3, R0, 0x2, R3 ;  /* 0x0000000200037824 */ /* 0x000fe200078e0203 */
[----:B------:R-:W-:-:S03]  /*0740*/  LEA R11, R11, UR4, 0x2 ;  /* 0x000000040b0b7c11 */ /* 0x000fc6000f8e10ff */
[----:B------:R-:W-:Y:S01]  /*0750*/  LDS R15, [R13] ;  /* 0x000000000d0f7984 */ /* 0x000fe20000000800 */
[----:B------:R-:W-:Y:S01]  /*0760*/  IMAD R18, R0, 0x4, R13 ;  /* 0x0000000400127824 */ /* 0x000fe200078e020d */
[----:B------:R-:W-:Y:S02]  /*0770*/  ISETP.GE.U32.AND P0, PT, R3, UR6, PT ;  /* 0x0000000603007c0c */ /* 0x000fe4000bf06070 */
[----:B------:R-:W0:Y:S02]  /*0780*/  LDS R17, [R11] ;  /* 0x000000000b117984 */ /* 0x000e240000000800 */
[----:B------:R-:W-:Y:S01]  /*0790*/  ISETP.GE.U32.AND.EX P0, PT, RZ, UR7, PT, P0 ;  /* 0x00000007ff007c0c */ /* 0x000fe2000bf06100 */
[----:B0----5:R-:W-:-:S05]  /*07a0*/  FFMA R15, R2, R15, R17 ;  /* 0x0000000f020f7223 */ /* 0x021fca0000000011 */
[----:B------:R-:W-:Y:S04]  /*07b0*/  STS [R11], R15 ;  /* 0x0000000f0b007388 */ /* 0x000fe80000000800 */
[----:B------:R-:W0:Y:S02]  /*07c0*/  LDS R12, [R13] ;  /* 0x000000000d0c7984 */ /* 0x000e240000000800 */
[----:B0-----:R-:W-:-:S05]  /*07d0*/  FFMA R12, R4, R12, R15 ;  /* 0x0000000c040c7223 */ /* 0x001fca000000000f */
        /* <DEDUP_REMOVED lines=17> */
[----:B0-----:R-:W-:Y:S01]  /*08f0*/  FFMA R14, R10, R12, R17 ;  /* 0x0000000c0a0e7223 */ /* 0x001fe20000000011 */
[----:B------:R-:W-:-:S04]  /*0900*/  LEA R12, R0, R11, 0x2 ;  /* 0x0000000b000c7211 */ /* 0x000fc800078e10ff */
[----:B------:R-:W-:Y:S04]  /*0910*/  STS [R11], R14 ;  /* 0x0000000e0b007388 */ /* 0x000fe80000000800 */
[----:B------:R-:W-:Y:S04]  /*0920*/  LDS R15, [R18] ;  /* 0x00000000120f7984 */ /* 0x000fe80000000800 */
        /* <DEDUP_REMOVED lines=23> */
[----:B------:R2:W-:Y:S01]  /*0aa0*/  STS [R12], R13 ;  /* 0x0000000d0c007388 */ /* 0x0005e20000000800 */
[----:B------:R-:W-:Y:S05]  /*0ab0*/  @!P0 BRA `(.L_x_5) ;  /* 0xfffffffc00148947 */ /* 0x000fea000383ffff */
[----:B------:R-:W-:Y:S05]  /*0ac0*/  EXIT ;  /* 0x000000000000794d */ /* 0x000fea0003800000 */
        .weak           $__internal_0_$__cuda_sm20_div_u64
        .type           $__internal_0_$__cuda_sm20_div_u64,@function
        .size           $__internal_0_$__cuda_sm20_div_u64,(.L_x_63 - $__internal_0_$__cuda_sm20_div_u64)
$__internal_0_$__cuda_sm20_div_u64:
[----:B------:R-:W-:Y:S01]  /*0ad0*/  MOV R12, R0 ;  /* 0x00000000000c7202 */ /* 0x000fe20000000f00 */
[----:B------:R-:W-:-:S04]  /*0ae0*/  IMAD.MOV.U32 R13, RZ, RZ, RZ ;  /* 0x000000ffff0d7224 */ /* 0x000fc800078e00ff */
[----:B------:R-:W0:Y:S08]  /*0af0*/  I2F.U64.RP R7, R12 ;  /* 0x0000000c00077312 */ /* 0x000e300000309000 */
[----:B0-----:R-:W0:Y:S02]  /*0b00*/  MUFU.RCP R7, R7 ;  /* 0x0000000700077308 */ /* 0x001e240000001000 */
[----:B0-----:R-:W-:-:S06]  /*0b10*/  IADD3 R8, PT, PT, R7, 0x1ffffffe, RZ ;  /* 0x1ffffffe07087810 */ /* 0x001fcc0007ffe0ff */
[----:B------:R-:W0:Y:S02]  /*0b20*/  F2I.U64.TRUNC R8, R8 ;  /* 0x0000000800087311 */ /* 0x000e24000020d800 */
[----:B0-----:R-:W-:-:S04]  /*0b30*/  IMAD.WIDE.U32 R10, R8, R0, RZ ;  /* 0x00000000080a7225 */ /* 0x001fc800078e00ff */
[----:B------:R-:W-:Y:S01]  /*0b40*/  IMAD R11, R9, R0, R11 ;  /* 0x00000000090b7224 */ /* 0x000fe200078e020b */
[----:B------:R-:W-:-:S05]  /*0b50*/  IADD3 R15, P0, PT, RZ, -R10, RZ ;  /* 0x8000000aff0f7210 */ /* 0x000fca0007f1e0ff */
[----:B------:R-:W-:-:S04]  /*0b60*/  IMAD.HI.U32 R10, R8, R15, RZ ;  /* 0x0000000f080a7227 */ /* 0x000fc800078e00ff */
[----:B------:R-:W-:Y:S01]  /*0b70*/  IMAD.X R17, RZ, RZ, ~R11, P0 ;  /* 0x000000ffff117224 */ /* 0x000fe200000e0e0b */
[----:B------:R-:W-:-:S03]  /*0b80*/  MOV R11, R8 ;  /* 0x00000008000b7202 */ /* 0x000fc60000000f00 */
[-C--:B------:R-:W-:Y:S02]  /*0b90*/  IMAD R13, R9, R17.reuse, RZ ;  /* 0x00000011090d7224 */ /* 0x080fe400078e02ff */
[----:B------:R-:W-:-:S04]  /*0ba0*/  IMAD.WIDE.U32 R10, P0, R8, R17, R10 ;  /* 0x00000011080a7225 */ /* 0x000fc8000780000a */
[----:B------:R-:W-:-:S04]  /*0bb0*/  IMAD.HI.U32 R7, R9, R17, RZ ;  /* 0x0000001109077227 */ /* 0x000fc800078e00ff */
[----:B------:R-:W-:-:S04]  /*0bc0*/  IMAD.HI.U32 R10, P1, R9, R15, R10 ;  /* 0x0000000f090a7227 */ /* 0x000fc8000782000a */
[----:B------:R-:W-:Y:S01]  /*0bd0*/  IMAD.X R7, R7, 0x1, R9, P0 ;  /* 0x0000000107077824 */ /* 0x000fe200000e0609 */
[----:B------:R-:W-:-:S04]  /*0be0*/  IADD3 R11, P2, PT, R13, R10, RZ ;  /* 0x0000000a0d0b7210 */ /* 0x000fc80007f5e0ff */
[----:B------:R-:W-:Y:S01]  /*0bf0*/  IADD3.X R7, PT, PT, RZ, RZ, R7, P2, P1 ;  /* 0x000000ffff077210 */ /* 0x000fe200017e2407 */
[----:B------:R-:W-:-:S03]  /*0c00*/  IMAD.WIDE.U32 R8, R11, R0, RZ ;  /* 0x000000000b087225 */ /* 0x000fc600078e00ff */
[----:B------:R-:W-:Y:S01]  /*0c10*/  IADD3 R13, P0, PT, RZ, -R8, RZ ;  /* 0x80000008ff0d7210 */ /* 0x000fe20007f1e0ff */
[----:B------:R-:W-:Y:S02]  /*0c20*/  IMAD R8, R7, R0, R9 ;  /* 0x0000000007087224 */ /* 0x000fe400078e0209 */
[----:B------:R-:W-:Y:S02]  /*0c30*/  HFMA2 R9, -RZ, RZ, 0, 0 ;  /* 0x00000000ff097431 */ /* 0x000fe400000001ff */
[----:B------:R-:W-:Y:S01]  /*0c40*/  IMAD.HI.U32 R10, R11, R13, RZ ;  /* 0x0000000d0b0a7227 */ /* 0x000fe200078e00ff */
[----:B------:R-:W-:-:S05]  /*0c50*/  IADD3.X R8, PT, PT, RZ, ~R8, RZ, P0, !PT ;  /* 0x80000008ff087210 */ /* 0x000fca00007fe4ff */
[----:B------:R-:W-:-:S04]  /*0c60*/  IMAD.WIDE.U32 R10, P0, R11, R8, R10 ;  /* 0x000000080b0a7225 */ /* 0x000fc8000780000a */
[C---:B------:R-:W-:Y:S02]  /*0c70*/  IMAD R12, R7.reuse, R8, RZ ;  /* 0x00000008070c7224 */ /* 0x040fe400078e02ff */
[----:B------:R-:W-:-:S04]  /*0c80*/  IMAD.HI.U32 R11, P1, R7, R13, R10 ;  /* 0x0000000d070b7227 */ /* 0x000fc8000782000a */
[----:B------:R-:W-:Y:S01]  /*0c90*/  IMAD.HI.U32 R8, R7, R8, RZ ;  /* 0x0000000807087227 */ /* 0x000fe200078e00ff */
[----:B------:R-:W-:-:S03]  /*0ca0*/  IADD3 R11, P2, PT, R12, R11, RZ ;  /* 0x0000000b0c0b7210 */ /* 0x000fc60007f5e0ff */
[----:B------:R-:W-:Y:S02]  /*0cb0*/  IMAD.X R7, R8, 0x1, R7, P0 ;  /* 0x0000000108077824 */ /* 0x000fe400000e0607 */
[----:B------:R-:W-:-:S03]  /*0cc0*/  IMAD.HI.U32 R8, R11, R5, RZ ;  /* 0x000000050b087227 */ /* 0x000fc600078e00ff */
[----:B------:R-:W-:Y:S01]  /*0cd0*/  IADD3.X R7, PT, PT, RZ, RZ, R7, P2, P1 ;  /* 0x000000ffff077210 */ /* 0x000fe200017e2407 */
[----:B------:R-:W-:-:S04]  /*0ce0*/  IMAD.WIDE.U32 R8, R11, R6, R8 ;  /* 0x000000060b087225 */ /* 0x000fc800078e0008 */
[C---:B------:R-:W-:Y:S02]  /*0cf0*/  IMAD R11, R7.reuse, R6, RZ ;  /* 0x00000006070b7224 */ /* 0x040fe400078e02ff */
[----:B------:R-:W-:-:S04]  /*0d00*/  IMAD.HI.U32 R8, P0, R7, R5, R8 ;  /* 0x0000000507087227 */ /* 0x000fc80007800008 */
[----:B------:R-:W-:Y:S01]  /*0d10*/  IMAD.HI.U32 R7, R7, R6, RZ ;  /* 0x0000000607077227 */ /* 0x000fe200078e00ff */
[----:B------:R-:W-:-:S03]  /*0d20*/  IADD3 R11, P1, PT, R11, R8, RZ ;  /* 0x000000080b0b7210 */ /* 0x000fc60007f3e0ff */
[----:B------:R-:W-:Y:S02]  /*0d30*/  IMAD.X R7, RZ, RZ, R7, P0 ;  /* 0x000000ffff077224 */ /* 0x000fe400000e0607 */
[----:B------:R-:W-:-:S03]  /*0d40*/  IMAD.WIDE.U32 R8, R11, R0, RZ ;  /* 0x000000000b087225 */ /* 0x000fc600078e00ff */
[----:B------:R-:W-:Y:S02]  /*0d50*/  IADD3.X R7, PT, PT, RZ, R7, RZ, P1, !PT ;  /* 0x00000007ff077210 */ /* 0x000fe40000ffe4ff */
[----:B------:R-:W-:-:S03]  /*0d60*/  IADD3 R13, P0, PT, -R8, R5, RZ ;  /* 0x00000005080d7210 */ /* 0x000fc60007f1e1ff */
[----:B------:R-:W-:Y:S01]  /*0d70*/  IMAD R9, R7, R0, R9 ;  /* 0x0000000007097224 */ /* 0x000fe200078e0209 */
[----:B------:R-:W-:-:S03]  /*0d80*/  IADD3 R5, P1, PT, -R0, R13, RZ ;  /* 0x0000000d00057210 */ /* 0x000fc60007f3e1ff */
[----:B------:R-:W-:Y:S01]  /*0d90*/  IMAD.X R10, R6, 0x1, ~R9, P0 ;  /* 0x00000001060a7824 */ /* 0x000fe200000e0e09 */
[----:B------:R-:W-:Y:S02]  /*0da0*/  ISETP.GE.U32.AND P0, PT, R13, R0, PT ;  /* 0x000000000d00720c */ /* 0x000fe40003f06070 */
[----:B------:R-:W-:Y:S02]  /*0db0*/  IADD3 R6, P2, PT, R11, 0x1, RZ ;  /* 0x000000010b067810 */ /* 0x000fe40007f5e0ff */
[----:B------:R-:W-:Y:S02]  /*0dc0*/  ISETP.GE.U32.AND.EX P0, PT, R10, RZ, PT, P0 ;  /* 0x000000ff0a00720c */ /* 0x000fe40003f06100 */
[----:B------:R-:W-:Y:S02]  /*0dd0*/  IADD3.X R8, PT, PT, RZ, R7, RZ, P2, !PT ;  /* 0x00000007ff087210 */ /* 0x000fe400017fe4ff */
[----:B------:R-:W-:Y:S02]  /*0de0*/  SEL R11, R6, R11, P0 ;  /* 0x0000000b060b7207 */ /* 0x000fe40000000000 */
[----:B------:R-:W-:-:S02]  /*0df0*/  IADD3.X R9, PT, PT, R10, -0x1, RZ, P1, !PT ;  /* 0xffffffff0a097810 */ /* 0x000fc40000ffe4ff */
[----:B------:R-:W-:Y:S02]  /*0e00*/  SEL R5, R5, R13, P0 ;  /* 0x0000000d05057207 */ /* 0x000fe40000000000 */
[----:B------:R-:W-:Y:S02]  /*0e10*/  SEL R8, R8, R7, P0 ;  /* 0x0000000708087207 */ /* 0x000fe40000000000 */
[----:B------:R-:W-:Y:S02]  /*0e20*/  IADD3 R6, P2, PT, R11, 0x1, RZ ;  /* 0x000000010b067810 */ /* 0x000fe40007f5e0ff */
[----:B------:R-:W-:Y:S02]  /*0e30*/  SEL R9, R9, R10, P0 ;  /* 0x0000000a09097207 */ /* 0x000fe40000000000 */
[----:B------:R-:W-:Y:S01]  /*0e40*/  ISETP.GE.U32.AND P0, PT, R5, R0, PT ;  /* 0x000000000500720c */ /* 0x000fe20003f06070 */
[----:B------:R-:W-:Y:S01]  /*0e50*/  IMAD.X R7, RZ, RZ, R8, P2 ;  /* 0x000000ffff077224 */ /* 0x000fe200010e0608 */
[----:B------:R-:W-:-:S02]  /*0e60*/  ISETP.NE.U32.AND P1, PT, R0, RZ, PT ;  /* 0x000000ff0000720c */ /* 0x000fc40003f25070 */
[----:B------:R-:W-:Y:S02]  /*0e70*/  ISETP.GE.U32.AND.EX P0, PT, R9, RZ, PT, P0 ;  /* 0x000000ff0900720c */ /* 0x000fe40003f06100 */
[----:B------:R-:W-:Y:S02]  /*0e80*/  MOV R5, 0x0 ;  /* 0x0000000000057802 */ /* 0x000fe40000000f00 */
[----:B------:R-:W-:Y:S02]  /*0e90*/  ISETP.NE.AND.EX P1, PT, RZ, RZ, PT, P1 ;  /* 0x000000ffff00720c */ /* 0x000fe40003f25310 */
[----:B------:R-:W-:Y:S02]  /*0ea0*/  SEL R6, R6, R11, P0 ;  /* 0x0000000b06067207 */ /* 0x000fe40000000000 */
[----:B------:R-:W-:Y:S02]  /*0eb0*/  SEL R7, R7, R8, P0 ;  /* 0x0000000807077207 */ /* 0x000fe40000000000 */
[----:B------:R-:W-:-:S02]  /*0ec0*/  SEL R6, R6, 0xffffffff, P1 ;  /* 0xffffffff06067807 */ /* 0x000fc40000800000 */
[----:B------:R-:W-:Y:S01]  /*0ed0*/  SEL R7, R7, 0xffffffff, P1 ;  /* 0xffffffff07077807 */ /* 0x000fe20000800000 */
[----:B------:R-:W-:Y:S06]  /*0ee0*/  RET.REL.NODEC R4 `(_Z3fmaIfLi8EEvlPf) ;  /* 0xfffffff004447950 */ /* 0x000fec0003c3ffff */
.L_x_6:
[----:B------:R-:W-:-:S00]  /*0ef0*/  BRA `(.L_x_6) ;  /* 0xfffffffc00fc7947 */ /* 0x000fc0000383ffff */
[----:B------:R-:W-:-:S00]  /*0f00*/  NOP ;  /* 0x0000000000007918 */ /* 0x000fc00000000000 */
[----:B------:R-:W-:-:S00]  /*0f10*/  NOP ;  /* 0x0000000000007918 */ /* 0x000fc00000000000 */
[----:B------:R-:W-:-:S00]  /*0f20*/  NOP ;  /* 0x0000000000007918 */ /* 0x000fc00000000000 */
[----:B------:R-:W-:-:S00]  /*0f30*/  NOP ;  /* 0x0000000000007918 */ /* 0x000fc00000000000 */
[----:B------:R-:W-:-:S00]  /*0f40*/  NOP ;  /* 0x0000000000007918 */ /* 0x000fc00000000000 */
[----:B------:R-:W-:-:S00]  /*0f50*/  NOP ;  /* 0x0000000000007918 */ /* 0x000fc00000000000 */
[----:B------:R-:W-:-:S00]  /*0f60*/  NOP ;  /* 0x0000000000007918 */ /* 0x000fc00000000000 */
[----:B------:R-:W-:-:S00]  /*0f70*/  NOP ;  /* 0x0000000000007918 */ /* 0x000fc00000000000 */
.L_x_63:


//--------------------- .text._Z3fmaIfLi7EEvlPf   --------------------------
	.section	.text._Z3fmaIfLi7EEvlPf,"ax",@progbits
	.align	128
        .global         _Z3fmaIfLi7EEvlPf
        .type           _Z3fmaIfLi7EEvlPf,@function
        .size           _Z3fmaIfLi7EEvlPf,(.L_x_64 - _Z3fmaIfLi7EEvlPf)
        .other          _Z3fmaIfLi7EEvlPf,@"STO_CUDA_ENTRY STV_DEFAULT"
_Z3fmaIfLi7EEvlPf:
.text._Z3fmaIfLi7EEvlPf:
        /* <DEDUP_REMOVED lines=9> */
[----:B------:R-:W-:Y:S02]  /*0090*/  IADD3.X R7, PT, PT, RZ, RZ, RZ, P0, !PT ;  /* 0x000000ffff077210 */ /* 0x000fe400007fe4ff */
[C---:B------:R-:W-:Y:S02]  /*00a0*/  ISETP.GT.U32.AND P1, PT, R4.reuse, UR4, PT ;  /* 0x0000000404007c0c */ /* 0x040fe4000bf24070 */
[----:B------:R-:W-:Y:S02]  /*00b0*/  ISETP.GE.U32.AND P0, PT, R4, UR4, PT ;  /* 0x0000000404007c0c */ /* 0x000fe4000bf06070 */
[----:B------:R-:W-:-:S02]  /*00c0*/  ISETP.GT.U32.AND.EX P1, PT, R7, UR5, PT, P1 ;  /* 0x0000000507007c0c */ /* 0x000fc4000bf24110 */
        /* <DEDUP_REMOVED lines=11> */
[----:B0-----:R-:W-:-:S06]  /*0180*/  IADD3 R6, PT, PT, R4, 0xffffffe, RZ ;  /* 0x0ffffffe04067810 */ /* 0x001fcc0007ffe0ff */
[----:B------:R0:W1:Y:S02]  /*0190*/  F2I.FTZ.U32.TRUNC.NTZ R7, R6 ;  /* 0x0000000600077305 */ /* 0x000064000021f000 */
[----:B0-----:R-:W-:Y:S02]  /*01a0*/  HFMA2 R6, -RZ, RZ, 0, 0 ;  /* 0x00000000ff067431 */ /* 0x001fe400000001ff */
[----:B-1----:R-:W-:-:S04]  /*01b0*/  IMAD.MOV R9, RZ, RZ, -R7 ;  /* 0x000000ffff097224 */ /* 0x002fc800078e0a07 */
        /* <DEDUP_REMOVED lines=9> */
[----:B------:R-:W-:-:S12]  /*0250*/  IMAD.MOV.U32 R5, RZ, RZ, RZ ;  /* 0x000000ffff057224 */ /* 0x000fd800078e00ff */
[----:B------:R-:W-:Y:S02]  /*0260*/  @P1 IADD3 R4, PT, PT, R4, 0x1, RZ ;  /* 0x0000000104041810 */ /* 0x000fe40007ffe0ff */
[----:B------:R-:W-:Y:S01]  /*0270*/  @!P2 LOP3.LUT R4, RZ, R0, RZ, 0x33, !PT ;  /* 0x00000000ff04a212 */ /* 0x000fe200078e33ff */
[----:B------:R-:W-:Y:S06]  /*0280*/  BRA `(.L_x_9) ;  /* 0x0000000000107947 */ /* 0x000fec0003800000 */
.L_x_8:
[----:B------:R-:W-:-:S07]  /*0290*/  MOV R4, 0x2b0 ;  /* 0x000002b000047802 */ /* 0x000fce0000000f00 */
[----:B------:R-:W-:Y:S05]  /*02a0*/  CALL.REL.NOINC `($__internal_1_$__cuda_sm20_div_u64) ;  /* 0x0000000800cc7944 */ /* 0x000fea0003c00000 */
[----:B------:R-:W-:Y:S01]  /*02b0*/  MOV R4, R6 ;  /* 0x0000000600047202 */ /* 0x000fe20000000f00 */
[----:B------:R-:W-:-:S07]  /*02c0*/  IMAD.MOV.U32 R5, RZ, RZ, R7 ;  /* 0x000000ffff057224 */ /* 0x000fce00078e0007 */
.L_x_9:
[----:B------:R-:W-:Y:S05]  /*02d0*/  BSYNC.RECONVERGENT B0 ;  /* 0x0000000000007941 */ /* 0x000fea0003800200 */
.L_x_7:
[----:B------:R-:W-:Y:S01]  /*02e0*/  IADD3 R13, P0, PT, R4, R2, RZ ;  /* 0x00000002040d7210 */ /* 0x000fe20007f1e0ff */
[----:B------:R-:W0:Y:S01]  /*02f0*/  LDCU.64 UR6, c[0x0][0x358] ;  /* 0x00006b00ff0677ac */ /* 0x000e220008000a00 */
[----:B------:R-:W-:Y:S02]  /*0300*/  BSSY.RECONVERGENT B0, `(.L_x_10) ;  /* 0x000003a000007945 */ /* 0x000fe40003800200 */
[C---:B------:R-:W-:Y:S02]  /*0310*/  LOP3.LUT R2, R13.reuse, 0x3, RZ, 0xc0, !PT ;  /* 0x000000030d027812 */ /* 0x040fe400078ec0ff */
[----:B------:R-:W-:Y:S02]  /*0320*/  IADD3.X R4, PT, PT, RZ, R5, RZ, P0, !PT ;  /* 0x00000005ff047210 */ /* 0x000fe400007fe4ff */
[----:B------:R-:W-:Y:S02]  /*0330*/  ISETP.NE.U32.AND P1, PT, R2, 0x3, PT ;  /* 0x000000030200780c */ /* 0x000fe40003f25070 */
[----:B------:R-:W-:-:S02]  /*0340*/  ISETP.GE.U32.AND P0, PT, R13, 0x3, PT ;  /* 0x000000030d00780c */ /* 0x000fc40003f06070 */
[----:B------:R-:W-:Y:S02]  /*0350*/  ISETP.NE.AND.EX P1, PT, RZ, RZ, PT, P1 ;  /* 0x000000ffff00720c */ /* 0x000fe40003f25310 */
[----:B------:R-:W-:-:S11]  /*0360*/  ISETP.GE.U32.AND.EX P0, PT, R4, RZ, PT, P0 ;  /* 0x000000ff0400720c */ /* 0x000fd60003f06100 */
[----:B0-----:R-:W-:Y:S05]  /*0370*/  @!P1 BRA `(.L_x_11) ;  /* 0x0000000000c89947 */ /* 0x001fea0003800000 */
[----:B------:R-:W0:Y:S01]  /*0380*/  LDC.64 R16, c[0x0][0x388] ;  /* 0x0000e200ff107b82 */ /* 0x000e220000000a00 */
[----:B------:R-:W1:Y:S01]  /*0390*/  LDCU UR8, c[0x0][0x380] ;  /* 0x00007000ff0877ac */ /* 0x000e620008000800 */
[----:B0-----:R0:W5:Y:S04]  /*03a0*/  LDG.E.CONSTANT R2, desc[UR6][R16.64] ;  /* 0x0000000610027981 */ /* 0x001168000c1e9900 */
[----:B------:R0:W5:Y:S04]  /*03b0*/  LDG.E.CONSTANT R4, desc[UR6][R16.64+0x4] ;  /* 0x0000040610047981 */ /* 0x000168000c1e9900 */
[----:B------:R0:W5:Y:S04]  /*03c0*/  LDG.E.CONSTANT R5, desc[UR6][R16.64+0x8] ;  /* 0x0000080610057981 */ /* 0x000168000c1e9900 */
[----:B------:R0:W5:Y:S04]  /*03d0*/  LDG.E.CONSTANT R6, desc[UR6][R16.64+0xc] ;  /* 0x00000c0610067981 */ /* 0x000168000c1e9900 */
[----:B------:R0:W5:Y:S04]  /*03e0*/  LDG.E.CONSTANT R7, desc[UR6][R16.64+0x10] ;  /* 0x0000100610077981 */ /* 0x000168000c1e9900 */
[----:B------:R0:W5:Y:S04]  /*03f0*/  LDG.E.CONSTANT R8, desc[UR6][R16.64+0x14] ;  /* 0x0000140610087981 */ /* 0x000168000c1e9900 */
[----:B------:R0:W5:Y:S01]  /*0400*/  LDG.E.CONSTANT R10, desc[UR6][R16.64+0x18] ;  /* 0x00001806100a7981 */ /* 0x000162000c1e9900 */
[----:B------:R-:W2:Y:S01]  /*0410*/  S2UR UR5, SR_CgaCtaId ;  /* 0x00000000000579c3 */ /* 0x000ea20000008800 */
[----:B------:R-:W-:Y:S01]  /*0420*/  VIADD R13, R13, 0x1 ;  /* 0x000000010d0d7836 */ /* 0x000fe20000000000 */
[----:B------:R-:W-:Y:S01]  /*0430*/  UMOV UR4, 0x400 ;  /* 0x0000040000047882 */ /* 0x000fe20000000000 */
[----:B------:R-:W-:Y:S01]  /*0440*/  MOV R12, R3 ;  /* 0x00000003000c7202 */ /* 0x000fe20000000f00 */
[----:B-1----:R-:W-:-:S02]  /*0450*/  VIADD R14, R3, UR8 ;  /* 0x00000008030e7c36 */ /* 0x002fc40008000000 */
[----:B------:R-:W-:-:S04]  /*0460*/  LOP3.LUT R13, R13, 0x3, RZ, 0xc0, !PT ;  /* 0x000000030d0d7812 */ /* 0x000fc800078ec0ff */
[----:B------:R-:W-:-:S05]  /*0470*/  IADD3 R13, P1, PT, RZ, -R13, RZ ;  /* 0x8000000dff0d7210 */ /* 0x000fca0007f3e0ff */
[----:B------:R-:W-:Y:S01]  /*0480*/  IMAD.X R11, RZ, RZ, -0x1, P1 ;  /* 0xffffffffff0b7424 */ /* 0x000fe200008e06ff */
[----:B--2---:R-:W-:-:S06]  /*0490*/  ULEA UR4, UR5, UR4, 0x18 ;  /* 0x0000000405047291 */ /* 0x004fcc000f8ec0ff */
[----:B0-----:R-:W-:-:S07]  /*04a0*/  MOV R9, UR4 ;  /* 0x0000000400097c02 */ /* 0x001fce0008000f00 */
.L_x_12:
[-C--:B------:R-:W-:Y:S01]  /*04b0*/  LEA R16, R12, R9.reuse, 0x2 ;  /* 0x000000090c107211 */ /* 0x080fe200078e10ff */
[----:B0-----:R-:W-:Y:S01]  /*04c0*/  IMAD R15, R14, 0x4, R9 ;  /* 0x000000040e0f7824 */ /* 0x001fe200078e0209 */
[----:B------:R-:W-:Y:S01]  /*04d0*/  IADD3 R13, P1, PT, R13, 0x1, RZ ;  /* 0x000000010d0d7810 */ /* 0x000fe20007f3e0ff */
[C---:B------:R-:W-:Y:S01]  /*04e0*/  IMAD.IADD R3, R0.reuse, 0x1, R3 ;  /* 0x0000000100037824 */ /* 0x040fe200078e0203 */
[----:B------:R-:W-:Y:S01]  /*04f0*/  LEA R9, R0, R9, 0x2 ;  /* 0x0000000900097211 */ /* 0x000fe200078e10ff */
[----:B------:R-:W-:Y:S01]  /*0500*/  LDS R17, [R16] ;  /* 0x0000000010117984 */ /* 0x000fe20000000800 */
[----:B------:R-:W-:Y:S02]  /*0510*/  IADD3.X R11, PT, PT, RZ, R11, RZ, P1, !PT ;  /* 0x0000000bff0b7210 */ /* 0x000fe40000ffe4ff */
[----:B------:R-:W-:Y:S01]  /*0520*/  ISETP.NE.U32.AND P1, PT, R13, RZ, PT ;  /* 0x000000ff0d00720c */ /* 0x000fe20003f25070 */
[----:B------:R-:W0:Y:S03]  /*0530*/  LDS R19, [R15] ;  /* 0x000000000f137984 */ /* 0x000e260000000800 */
[----:B------:R-:W-:Y:S01]  /*0540*/  ISETP.NE.AND.EX P1, PT, R11, RZ, PT, P1 ;  /* 0x000000ff0b00720c */ /* 0x000fe20003f25310 */
        /* <DEDUP_REMOVED lines=20> */
[----:B------:R-:W-:Y:S05]  /*0690*/  @P1 BRA `(.L_x_12) ;  /* 0xfffffffc00841947 */ /* 0x000fea000383ffff */
.L_x_11:
[----:B------:R-:W-:Y:S05]  /*06a0*/  BSYNC.RECONVERGENT B0 ;  /* 0x0000000000007941 */ /* 0x000fea0003800200 */
.L_x_10:
[----:B------:R-:W-:Y:S05]  /*06b0*/  @!P0 EXIT ;  /* 0x000000000000894d */ /* 0x000fea0003800000 */
[----:B------:R-:W1:Y:S08]  /*06c0*/  LDC.64 R10, c[0x0][0x388] ;  /* 0x0000e200ff0a7b82 */ /* 0x000e700000000a00 */
[----:B------:R-:W2:Y:S01]  /*06d0*/  S2UR UR5, SR_CgaCtaId ;  /* 0x00000000000579c3 */ /* 0x000ea20000008800 */
[----:B------:R-:W-:Y:S01]  /*06e0*/  UMOV UR4, 0x400 ;  /* 0x0000040000047882 */ /* 0x000fe20000000000 */
[----:B-1----:R1:W5:Y:S04]  /*06f0*/  LDG.E.CONSTANT R2, desc[UR6][R10.64] ;  /* 0x000000060a027981 */ /* 0x002368000c1e9900 */
[----:B------:R1:W5:Y:S04]  /*0700*/  LDG.E.CONSTANT R4, desc[UR6][R10.64+0x4] ;  /* 0x000004060a047981 */ /* 0x000368000c1e9900 */
[----:B------:R1:W5:Y:S01]  /*0710*/  LDG.E.CONSTANT R5, desc[UR6][R10.64+0x8] ;  /* 0x000008060a057981 */ /* 0x000362000c1e9900 */
[----:B--2---:R-:W-:-:S03]  /*0720*/  ULEA UR4, UR5, UR4, 0x18 ;  /* 0x0000000405047291 */ /* 0x004fc6000f8ec0ff */
[----:B------:R1:W5:Y:S04]  /*0730*/  LDG.E.CONSTANT R6, desc[UR6][R10.64+0xc] ;  /* 0x00000c060a067981 */ /* 0x000368000c1e9900 */
[----:B------:R1:W5:Y:S04]  /*0740*/  LDG.E.CONSTANT R7, desc[UR6][R10.64+0x10] ;  /* 0x000010060a077981 */ /* 0x000368000c1e9900 */
[----:B------:R1:W5:Y:S04]  /*0750*/  LDG.E.CONSTANT R8, desc[UR6][R10.64+0x14] ;  /* 0x000014060a087981 */ /* 0x000368000c1e9900 */
[----:B------:R1:W5:Y:S01]  /*0760*/  LDG.E.CONSTANT R9, desc[UR6][R10.64+0x18] ;  /* 0x000018060a097981 */ /* 0x000362000c1e9900 */
[----:B------:R-:W2:Y:S02]  /*0770*/  LDCU.64 UR6, c[0x0][0x380] ;  /* 0x00007000ff0677ac */ /* 0x000ea40008000a00 */
.L_x_13:
[C---:B-12---:R-:W-:Y:S01]  /*0780*/  VIADD R10, R3.reuse, UR6 ;  /* 0x00000006030a7c36 */ /* 0x046fe20008000000 */
[----:B0-----:R-:W-:Y:S02]  /*0790*/  LEA R15, R3, UR4, 0x2 ;  /* 0x00000004030f7c11 */ /* 0x001fe4000f8e10ff */
[----:B------:R-:W-:Y:S02]  /*07a0*/  LEA R3, R0, R3, 0x2 ;  /* 0x0000000300037211 */ /* 0x000fe400078e10ff */
[----:B------:R-:W-:Y:S01]  /*07b0*/  LEA R13, R10, UR4, 0x2 ;  /* 0x000000040a0d7c11 */ /* 0x000fe2000f8e10ff */
[----:B---3--:R-:W-:Y:S01]  /*07c0*/  LDS R11, [R15] ;  /* 0x000000000f0b7984 */ /* 0x008fe20000000800 */
[----:B------:R-:W-:-:S03]  /*07d0*/  ISETP.GE.U32.AND P0, PT, R3, UR6, PT ;  /* 0x0000000603007c0c */ /* 0x000fc6000bf06070 */
[----:B------:R-:W0:Y:S01]  /*07e0*/  LDS R17, [R13] ;  /* 0x000000000d117984 */ /* 0x000e220000000800 */
        /* <DEDUP_REMOVED lines=21> */
[----:B------:R-:W-:-:S04]  /*0940*/  IMAD R11, R0, 0x4, R13 ;  /* 0x00000004000b7824 */ /* 0x000fc800078e020d */
        /* <DEDUP_REMOVED lines=24> */
[----:B------:R-:W-:Y:S01]  /*0ad0*/  STS [R11], R14 ;  /* 0x0000000e0b007388 */ /* 0x000fe20000000800 */
[----:B------:R-:W-:-:S03]  /*0ae0*/  IMAD R16, R0, 0x4, R13 ;  /* 0x0000000400107824 */ /* 0x000fc600078e020d */
        /* <DEDUP_REMOVED lines=47> */
        .weak           $__internal_1_$__cuda_sm20_div_u64
        .type           $__internal_1_$__cuda_sm20_div_u64,@function
        .size           $__internal_1_$__cuda_sm20_div_u64,(.L_x_64 - $__internal_1_$__cuda_sm20_div_u64)
$__internal_1_$__cuda_sm20_div_u64:
[----:B------:R-:W-:Y:S02]  /*0de0*/  HFMA2 R13, -RZ, RZ, 0, 0 ;  /* 0x00000000ff0d7431 */ /* 0x000fe400000001ff */
[----:B------:R-:W-:-:S04]  /*0df0*/  IMAD.MOV.U32 R12, RZ, RZ, R0 ;  /* 0x000000ffff0c7224 */ /* 0x000fc800078e0000 */
[----:B------:R-:W0:Y:S08]  /*0e00*/  I2F.U64.RP R7, R12 ;  /* 0x0000000c00077312 */ /* 0x000e300000309000 */
[----:B0-----:R-:W0:Y:S02]  /*0e10*/  MUFU.RCP R7, R7 ;  /* 0x0000000700077308 */ /* 0x001e240000001000 */
[----:B0-----:R-:W-:-:S06]  /*0e20*/  VIADD R8, R7, 0x1ffffffe ;  /* 0x1ffffffe07087836 */ /* 0x001fcc0000000000 */
[----:B------:R-:W0:Y:S02]  /*0e30*/  F2I.U64.TRUNC R8, R8 ;  /* 0x0000000800087311 */ /* 0x000e24000020d800 */
[----:B0-----:R-:W-:-:S04]  /*0e40*/  IMAD.WIDE.U32 R10, R8, R0, RZ ;  /* 0x00000000080a7225 */ /* 0x001fc800078e00ff */
[----:B------:R-:W-:Y:S01]  /*0e50*/  IMAD R11, R9, R0, R11 ;  /* 0x00000000090b7224 */ /* 0x000fe200078e020b */
[----:B------:R-:W-:-:S04]  /*0e60*/  IADD3 R15, P0, PT, RZ, -R10, RZ ;  /* 0x8000000aff0f7210 */ /* 0x000fc80007f1e0ff */
[----:B------:R-:W-:Y:S01]  /*0e70*/  IADD3.X R17, PT, PT, RZ, ~R11, RZ, P0, !PT ;  /* 0x8000000bff117210 */ /* 0x000fe200007fe4ff */
[----:B------:R-:W-:-:S04]  /*0e80*/  IMAD.HI.U32 R10, R8, R15, RZ ;  /* 0x0000000f080a7227 */ /* 0x000fc800078e00ff */
[----:B------:R-:W-:Y:S02]  /*0e90*/  IMAD.MOV.U32 R11, RZ, RZ, R8 ;  /* 0x000000ffff0b7224 */ /* 0x000fe400078e0008 */
[-C--:B------:R-:W-:Y:S02]  /*0ea0*/  IMAD R13, R9, R17.reuse, RZ ;  /* 0x00000011090d7224 */ /* 0x080fe400078e02ff */
[----:B------:R-:W-:-:S04]  /*0eb0*/  IMAD.WIDE.U32 R10, P0, R8, R17, R10 ;  /* 0x00000011080a7225 */ /* 0x000fc8000780000a */
[----:B------:R-:W-:-:S04]  /*0ec0*/  IMAD.HI.U32 R7, R9, R17, RZ ;  /* 0x0000001109077227 */ /* 0x000fc800078e00ff */
[----:B------:R-:W-:Y:S01]  /*0ed0*/  IMAD.HI.U32 R10, P1, R9, R15, R10 ;  /* 0x0000000f090a7227 */ /* 0x000fe2000782000a */
[----:B------:R-:W-:-:S04]  /*0ee0*/  IADD3.X R7, PT, PT, R7, R9, RZ, P0, !PT ;  /* 0x0000000907077210 */ /* 0x000fc800007fe4ff */
[----:B------:R-:W-:-:S04]  /*0ef0*/  IADD3 R11, P2, PT, R13, R10, RZ ;  /* 0x0000000a0d0b7210 */ /* 0x000fc80007f5e0ff */
[----:B------:R-:W-:Y:S01]  /*0f00*/  IADD3.X R7, PT, PT, RZ, RZ, R7, P2, P1 ;  /* 0x000000ffff077210 */ /* 0x000fe200017e2407 */
[----:B------:R-:W-:-:S03]  /*0f10*/  IMAD.WIDE.U32 R8, R11, R0, RZ ;  /* 0x000000000b087225 */ /* 0x000fc600078e00ff */
[----:B------:R-:W-:Y:S01]  /*0f20*/  IADD3 R13, P0, PT, RZ, -R8, RZ ;  /* 0x80000008ff0d7210 */ /* 0x000fe20007f1e0ff */
[----:B------:R-:W-:Y:S02]  /*0f30*/  IMAD R8, R7, R0, R9 ;  /* 0x0000000007087224 */ /* 0x000fe400078e0209 */
[----:B------:R-:W-:Y:S02]  /*0f40*/  IMAD.MOV.U32 R9, RZ, RZ, RZ ;  /* 0x000000ffff097224 */ /* 0x000fe400078e00ff */
[----:B------:R-:W-:-:S04]  /*0f50*/  IMAD.HI.U32 R10, R11, R13, RZ ;  /* 0x0000000d0b0a7227 */ /* 0x000fc800078e00ff */
[----:B------:R-:W-:-:S04]  /*0f60*/  IMAD.X R8, RZ, RZ, ~R8, P0 ;  /* 0x000000ffff087224 */ /* 0x000fc800000e0e08 */
[----:B------:R-:W-:-:S04]  /*0f70*/  IMAD.WIDE.U32 R10, P0, R11, R8, R10 ;  /* 0x000000080b0a7225 */ /* 0x000fc8000780000a */
[C---:B------:R-:W-:Y:S02]  /*0f80*/  IMAD R12, R7.reuse, R8, RZ ;  /* 0x00000008070c7224 */ /* 0x040fe400078e02ff */
[----:B------:R-:W-:-:S04]  /*0f90*/  IMAD.HI.U32 R11, P1, R7, R13, R10 ;  /* 0x0000000d070b7227 */ /* 0x000fc8000782000a */
[----:B------:R-:W-:Y:S01]  /*0fa0*/  IMAD.HI.U32 R8, R7, R8, RZ ;  /* 0x0000000807087227 */ /* 0x000fe200078e00ff */
[----:B------:R-:W-:-:S04]  /*0fb0*/  IADD3 R11, P2, PT, R12, R11, RZ ;  /* 0x0000000b0c0b7210 */ /* 0x000fc80007f5e0ff */
[----:B------:R-:W-:Y:S01]  /*0fc0*/  IADD3.X R7, PT, PT, R8, R7, RZ, P0, !PT ;  /* 0x0000000708077210 */ /* 0x000fe200007fe4ff */
[----:B------:R-:W-:-:S03]  /*0fd0*/  IMAD.HI.U32 R8, R11, R5, RZ ;  /* 0x000000050b087227 */ /* 0x000fc600078e00ff */
[----:B------:R-:W-:Y:S01]  /*0fe0*/  IADD3.X R7, PT, PT, RZ, RZ, R7, P2, P1 ;  /* 0x000000ffff077210 */ /* 0x000fe200017e2407 */
[----:B------:R-:W-:-:S04]  /*0ff0*/  IMAD.WIDE.U32 R8, R11, R6, R8 ;  /* 0x000000060b087225 */ /* 0x000fc800078e0008 */
[C---:B------:R-:W-:Y:S02]  /*1000*/  IMAD R11, R7.reuse, R6, RZ ;  /* 0x00000006070b7224 */ /* 0x040fe400078e02ff */
[----:B------:R-:W-:-:S04]  /*1010*/  IMAD.HI.U32 R8, P0, R7, R5, R8 ;  /* 0x0000000507087227 */ /* 0x000fc80007800008 */
[----:B------:R-:W-:Y:S01]  /*1020*/  IMAD.HI.U32 R7, R7, R6, RZ ;  /* 0x0000000607077227 */ /* 0x000fe200078e00ff */
[----:B------:R-:W-:-:S04]  /*1030*/  IADD3 R11, P1, PT, R11, R8, RZ ;  /* 0x000000080b0b7210 */ /* 0x000fc80007f3e0ff */
[----:B------:R-:W-:Y:S01]  /*1040*/  IADD3.X R7, PT, PT, R7, RZ, RZ, P0, !PT ;  /* 0x000000ff07077210 */ /* 0x000fe200007fe4ff */
[----:B------:R-:W-:-:S04]  /*1050*/  IMAD.WIDE.U32 R8, R11, R0, RZ ;  /* 0x000000000b087225 */ /* 0x000fc800078e00ff */
[----:B------:R-:W-:Y:S01]  /*1060*/  IMAD.X R7, RZ, RZ, R7, P1 ;  /* 0x000000ffff077224 */ /* 0x000fe200008e0607 */
[----:B------:R-:W-:-:S03]  /*1070*/  IADD3 R13, P0, PT, -R8, R5, RZ ;  /* 0x00000005080d7210 */ /* 0x000fc60007f1e1ff */
[----:B------:R-:W-:Y:S01]  /*1080*/  IMAD R9, R7, R0, R9 ;  /* 0x0000000007097224 */ /* 0x000fe200078e0209 */
[----:B------:R-:W-:-:S04]  /*1090*/  IADD3 R5, P1, PT, -R0, R13, RZ ;  /* 0x0000000d00057210 */ /* 0x000fc80007f3e1ff */
[----:B------:R-:W-:Y:S02]  /*10a0*/  IADD3.X R10, PT, PT, ~R9, R6, RZ, P0, !PT ;  /* 0x00000006090a7210 */ /* 0x000fe400007fe5ff */
[----:B------:R-:W-:Y:S02]  /*10b0*/  ISETP.GE.U32.AND P0, PT, R13, R0, PT ;  /* 0x000000000d00720c */ /* 0x000fe40003f06070 */
[----:B------:R-:W-:Y:S02]  /*10c0*/  IADD3 R6, P2, PT, R11, 0x1, RZ ;  /* 0x000000010b067810 */ /* 0x000fe40007f5e0ff */
[C---:B------:R-:W-:Y:S02]  /*10d0*/  ISETP.GE.U32.AND.EX P0, PT, R10.reuse, RZ, PT, P0 ;  /* 0x000000ff0a00720c */ /* 0x040fe40003f06100 */
[----:B------:R-:W-:Y:S01]  /*10e0*/  IADD3.X R9, PT, PT, R10, -0x1, RZ, P1, !PT ;  /* 0xffffffff0a097810 */ /* 0x000fe20000ffe4ff */
[----:B------:R-:W-:Y:S01]  /*10f0*/  IMAD.X R8, RZ, RZ, R7, P2 ;  /* 0x000000ffff087224 */ /* 0x000fe200010e0607 */
[----:B------:R-:W-:-:S02]  /*1100*/  SEL R5, R5, R13, P0 ;  /* 0x0000000d05057207 */ /* 0x000fc40000000000 */
[----:B------:R-:W-:Y:S02]  /*1110*/  SEL R11, R6, R11, P0 ;  /* 0x0000000b060b7207 */ /* 0x000fe40000000000 */
[----:B------:R-:W-:Y:S02]  /*1120*/  SEL R9, R9, R10, P0 ;  /* 0x0000000a09097207 */ /* 0x000fe40000000000 */
[----:B------:R-:W-:Y:S02]  /*1130*/  SEL R8, R8, R7, P0 ;  /* 0x0000000708087207 */ /* 0x000fe40000000000 */
[----:B------:R-:W-:Y:S01]  /*1140*/  ISETP.GE.U32.AND P0, PT, R5, R0, PT ;  /* 0x000000000500720c */ /* 0x000fe20003f06070 */
[----:B------:R-:W-:Y:S01]  /*1150*/  IMAD.MOV.U32 R5, RZ, RZ, 0x0 ;  /* 0x00000000ff057424 */ /* 0x000fe200078e00ff */
[----:B------:R-:W-:Y:S02]  /*1160*/  IADD3 R6, P2, PT, R11, 0x1, RZ ;  /* 0x000000010b067810 */ /* 0x000fe40007f5e0ff */
[----:B------:R-:W-:-:S02]  /*1170*/  ISETP.NE.U32.AND P1, PT, R0, RZ, PT ;  /* 0x000000ff0000720c */ /* 0x000fc40003f25070 */
[----:B------:R-:W-:Y:S02]  /*1180*/  ISETP.GE.U32.AND.EX P0, PT, R9, RZ, PT, P0 ;  /* 0x000000ff0900720c */ /* 0x000fe40003f06100 */
[-C--:B------:R-:W-:Y:S02]  /*1190*/  IADD3.X R7, PT, PT, RZ, R8.reuse, RZ, P2, !PT ;  /* 0x00000008ff077210 */ /* 0x080fe400017fe4ff */
[----:B------:R-:W-:Y:S02]  /*11a0*/  ISETP.NE.AND.EX P1, PT, RZ, RZ, PT, P1 ;  /* 0x000000ffff00720c */ /* 0x000fe40003f25310 */
[----:B------:R-:W-:Y:S02]  /*11b0*/  SEL R6, R6, R11, P0 ;  /* 0x0000000b06067207 */ /* 0x000fe40000000000 */
[----:B------:R-:W-:Y:S02]  /*11c0*/  SEL R7, R7, R8, P0 ;  /* 0x0000000807077207 */ /* 0x000fe40000000000 */
[----:B------:R-:W-:-:S02]  /*11d0*/  SEL R6, R6, 0xffffffff, P1 ;  /* 0xffffffff06067807 */ /* 0x000fc40000800000 */
[----:B------:R-:W-:Y:S01]  /*11e0*/  SEL R7, R7, 0xffffffff, P1 ;  /* 0xffffffff07077807 */ /* 0x000fe20000800000 */
[----:B------:R-:W-:Y:S06]  /*11f0*/  RET.REL.NODEC R4 `(_Z3fmaIfLi7EEvlPf) ;  /* 0xffffffec04807950 */ /* 0x000fec0003c3ffff */
.L_x_14:
        /* <DEDUP_REMOVED lines=16> */
.L_x_64:


//--------------------- .text._Z3fmaIfLi6EEvlPf   --------------------------
	.section	.text._Z3fmaIfLi6EEvlPf,"ax",@progbits
	.align	128
        .global         _Z3fmaIfLi6EEvlPf
        .type           _Z3fmaIfLi6EEvlPf,@function
        .size           _Z3fmaIfLi6EEvlPf,(.L_x_65 - _Z3fmaIfLi6EEvlPf)
        .other          _Z3fmaIfLi6EEvlPf,@"STO_CUDA_ENTRY STV_DEFAULT"
_Z3fmaIfLi6EEvlPf:
.text._Z3fmaIfLi6EEvlPf:
        /* <DEDUP_REMOVED lines=30> */
[----:B------:R-:W-:-:S05]  /*01e0*/  IMAD.HI.U32 R4, R8, R5, RZ ;  /* 0x0000000508047227 */ /* 0x000fca00078e00ff */
[----:B------:R-:W-:-:S05]  /*01f0*/  IADD3 R7, PT, PT, -R4, RZ, RZ ;  /* 0x000000ff04077210 */ /* 0x000fca0007ffe1ff */
[----:B------:R-:W-:-:S05]  /*0200*/  IMAD R5, R0, R7, R5 ;  /* 0x0000000700057224 */ /* 0x000fca00078e0205 */
[----:B------:R-:W-:-:S13]  /*0210*/  ISETP.GE.U32.AND P0, PT, R5, R0, PT ;  /* 0x000000000500720c */ /* 0x000fda0003f06070 */
[----:B------:R-:W-:Y:S01]  /*0220*/  @P0 IMAD.IADD R5, R5, 0x1, -R0 ;  /* 0x0000000105050824 */ /* 0x000fe200078e0a00 */
[----:B------:R-:W-:-:S04]  /*0230*/  @P0 IADD3 R4, PT, PT, R4, 0x1, RZ ;  /* 0x0000000104040810 */ /* 0x000fc80007ffe0ff */
[----:B------:R-:W-:Y:S01]  /*0240*/  ISETP.GE.U32.AND P1, PT, R5, R0, PT ;  /* 0x000000000500720c */ /* 0x000fe20003f26070 */
[----:B------:R-:W-:-:S12]  /*0250*/  HFMA2 R5, -RZ, RZ, 0, 0 ;  /* 0x00000000ff057431 */ /* 0x000fd800000001ff */
[----:B------:R-:W-:Y:S01]  /*0260*/  @P1 VIADD R4, R4, 0x1 ;  /* 0x0000000104041836 */ /* 0x000fe20000000000 */
[----:B------:R-:W-:Y:S01]  /*0270*/  @!P2 LOP3.LUT R4, RZ, R0, RZ, 0x33, !PT ;  /* 0x00000000ff04a212 */ /* 0x000fe200078e33ff */
[----:B------:R-:W-:Y:S06]  /*0280*/  BRA `(.L_x_17) ;  /* 0x0000000000107947 */ /* 0x000fec0003800000 */
.L_x_16:
[----:B------:R-:W-:-:S07]  /*0290*/  MOV R4, 0x2b0 ;  /* 0x000002b000047802 */ /* 0x000fce0000000f00 */
[----:B------:R-:W-:Y:S05]  /*02a0*/  CALL.REL.NOINC `($__internal_2_$__cuda_sm20_div_u64) ;  /* 0x0000000800887944 */ /* 0x000fea0003c00000 */
[----:B------:R-:W-:Y:S01]  /*02b0*/  IMAD.MOV.U32 R4, RZ, RZ, R6 ;  /* 0x000000ffff047224 */ /* 0x000fe200078e0006 */
[----:B------:R-:W-:-:S07]  /*02c0*/  MOV R5, R7 ;  /* 0x0000000700057202 */ /* 0x000fce0000000f00 */
.L_x_17:
[----:B------:R-:W-:Y:S05]  /*02d0*/  BSYNC.RECONVERGENT B0 ;  /* 0x0000000000007941 */ /* 0x000fea0003800200 */
.L_x_15:
[----:B------:R-:W-:Y:S01]  /*02e0*/  IADD3 R19, P0, PT, R4, R2, RZ ;  /* 0x0000000204137210 */ /* 0x000fe20007f1e0ff */
[----:B------:R-:W0:Y:S01]  /*02f0*/  LDCU.64 UR6, c[0x0][0x358] ;  /* 0x00006b00ff0677ac */ /* 0x000e220008000a00 */
[----:B------:R-:W-:Y:S02]  /*0300*/  BSSY.RECONVERGENT B0, `(.L_x_18) ;  /* 0x0000036000007945 */ /* 0x000fe40003800200 */
[C---:B------:R-:W-:Y:S01]  /*0310*/  LOP3.LUT R2, R19.reuse, 0x3, RZ, 0xc0, !PT ;  /* 0x0000000313027812 */ /* 0x040fe200078ec0ff */
[----:B------:R-:W-:Y:S01]  /*0320*/  IMAD.X R4, RZ, RZ, R5, P0 ;  /* 0x000000ffff047224 */ /* 0x000fe200000e0605 */
[----:B------:R-:W-:Y:S02]  /*0330*/  ISETP.GE.U32.AND P0, PT, R19, 0x3, PT ;  /* 0x000000031300780c */ /* 0x000fe40003f06070 */
[----:B------:R-:W-:Y:S02]  /*0340*/  ISETP.NE.U32.AND P1, PT, R2, 0x3, PT ;  /* 0x000000030200780c */ /* 0x000fe40003f25070 */
[----:B------:R-:W-:-:S02]  /*0350*/  ISETP.GE.U32.AND.EX P0, PT, R4, RZ, PT, P0 ;  /* 0x000000ff0400720c */ /* 0x000fc40003f06100 */
[----:B------:R-:W-:-:S13]  /*0360*/  ISETP.NE.AND.EX P1, PT, RZ, RZ, PT, P1 ;  /* 0x000000ffff00720c */ /* 0x000fda0003f25310 */
        /* <DEDUP_REMOVED lines=8> */
[----:B------:R0:W5:Y:S01]  /*03f0*/  LDG.E.CONSTANT R8, desc[UR6][R10.64+0x14] ;  /* 0x000014060a087981 */ /* 0x000162000c1e9900 */
[----:B------:R-:W2:Y:S01]  /*0400*/  S2UR UR5, SR_CgaCtaId ;  /* 0x00000000000579c3 */ /* 0x000ea20000008800 */
[----:B------:R-:W-:Y:S01]  /*0410*/  IADD3 R19, PT, PT, R19, 0x1, RZ ;  /* 0x0000000113137810 */ /* 0x000fe20007ffe0ff */
[----:B------:R-:W-:Y:S01]  /*0420*/  UMOV UR4, 0x400 ;  /* 0x0000040000047882 */ /* 0x000fe20000000000 */
[----:B------:R-:W-:Y:S01]  /*0430*/  IMAD.MOV.U32 R18, RZ, RZ, R3 ;  /* 0x000000ffff127224 */ /* 0x000fe200078e0003 */
[----:B-1----:R-:W-:-:S02]  /*0440*/  IADD3 R22, PT, PT, R3, UR8, RZ ;  /* 0x0000000803167c10 */ /* 0x002fc4000fffe0ff */
[----:B------:R-:W-:-:S04]  /*0450*/  LOP3.LUT R19, R19, 0x3, RZ, 0xc0, !PT ;  /* 0x0000000313137812 */ /* 0x000fc800078ec0ff */
[----:B------:R-:W-:-:S04]  /*0460*/  IADD3 R19, P1, PT, RZ, -R19, RZ ;  /* 0x80000013ff137210 */ /* 0x000fc80007f3e0ff */
[----:B------:R-:W-:Y:S01]  /*0470*/  IADD3.X R20, PT, PT, RZ, -0x1, RZ, P1, !PT ;  /* 0xffffffffff147810 */ /* 0x000fe20000ffe4ff */
[----:B--2---:R-:W-:-:S06]  /*0480*/  ULEA UR4, UR5, UR4, 0x18 ;  /* 0x0000000405047291 */ /* 0x004fcc000f8ec0ff */
[----:B0-----:R-:W-:-:S07]  /*0490*/  IMAD.U32 R9, RZ, RZ, UR4 ;  /* 0x00000004ff097e24 */ /* 0x001fce000f8e00ff */
.L_x_20:
[--C-:B------:R-:W-:Y:S01]  /*04a0*/  IMAD R11, R18, 0x4, R9.reuse ;  /* 0x00000004120b7824 */ /* 0x100fe200078e0209 */
[----:B0-----:R-:W-:Y:S01]  /*04b0*/  LEA R10, R22, R9, 0x2 ;  /* 0x00000009160a7211 */ /* 0x001fe200078e10ff */
[C---:B------:R-:W-:Y:S01]  /*04c0*/  IMAD R9, R0.reuse, 0x4, R9 ;  /* 0x0000000400097824 */ /* 0x040fe200078e0209 */
[----:B------:R-:W-:Y:S02]  /*04d0*/  IADD3 R19, P1, PT, R19, 0x1, RZ ;  /* 0x0000000113137810 */ /* 0x000fe40007f3e0ff */
[----:B------:R-:W-:Y:S01]  /*04e0*/  LDS R13, [R11] ;  /* 0x000000000b0d7984 */ /* 0x000fe20000000800 */
[----:B------:R-:W-:Y:S02]  /*04f0*/  IADD3 R3, PT, PT, R0, R3, RZ ;  /* 0x0000000300037210 */ /* 0x000fe40007ffe0ff */
[----:B------:R-:W-:Y:S01]  /*0500*/  IMAD.X R20, RZ, RZ, R20, P1 ;  /* 0x000000ffff147224 */ /* 0x000fe200008e0614 */
[----:B------:R-:W0:Y:S01]  /*0510*/  LDS R15, [R10] ;  /* 0x000000000a0f7984 */ /* 0x000e220000000800 */
[----:B------:R-:W-:-:S04]  /*0520*/  ISETP.NE.U32.AND P1, PT, R19, RZ, PT ;  /* 0x000000ff1300720c */ /* 0x000fc80003f25070 */
        /* <DEDUP_REMOVED lines=19> */
.L_x_19:
[----:B------:R-:W-:Y:S05]  /*0660*/  BSYNC.RECONVERGENT B0 ;  /* 0x0000000000007941 */ /* 0x000fea0003800200 */
.L_x_18:
[----:B------:R-:W-:Y:S05]  /*0670*/  @!P0 EXIT ;  /* 0x000000000000894d */ /* 0x000fea0003800000 */
[----:B0-----:R-:W0:Y:S08]  /*0680*/  LDC.64 R10, c[0x0][0x388] ;  /* 0x0000e200ff0a7b82 */ /* 0x001e300000000a00 */
        /* <DEDUP_REMOVED lines=8> */
[----:B------:R0:W5:Y:S01]  /*0710*/  LDG.E.CONSTANT R8, desc[UR6][R10.64+0x14] ;  /* 0x000014060a087981 */ /* 0x000162000c1e9900 */
[----:B------:R-:W1:Y:S02]  /*0720*/  LDCU.64 UR6, c[0x0][0x380] ;  /* 0x00007000ff0677ac */ /* 0x000e640008000a00 */
.L_x_21:
[C---:B-12---:R-:W-:Y:S02]  /*0730*/  IADD3 R9, PT, PT, R3.reuse, UR6, RZ ;  /* 0x0000000603097c10 */ /* 0x046fe4000fffe0ff */
[----:B0-----:R-:W-:Y:S01]  /*0740*/  LEA R11, R3, UR4, 0x2 ;  /* 0x00000004030b7c11 */ /* 0x001fe2000f8e10ff */
[----:B------:R-:W-:Y:S01]  /*0750*/  IMAD R3, R0, 0x4, R3 ;  /* 0x0000000400037824 */ /* 0x000fe200078e0203 */
[----:B------:R-:W-:-:S03]  /*0760*/  LEA R9, R9, UR4, 0x2 ;  /* 0x0000000409097c11 */ /* 0x000fc6000f8e10ff */
[----:B------:R-:W-:Y:S01]  /*0770*/  LDS R13, [R11] ;  /* 0x000000000b0d7984 */ /* 0x000fe20000000800 */
[C---:B------:R-:W-:Y:S01]  /*0780*/  IMAD R19, R0.reuse, 0x4, R11 ;  /* 0x0000000400137824 */ /* 0x040fe200078e020b */
[----:B------:R-:W-:Y:S02]  /*0790*/  LEA R17, R0, R9, 0x2 ;  /* 0x0000000900117211 */ /* 0x000fe400078e10ff */
[----:B------:R-:W0:Y:S01]  /*07a0*/  LDS R15, [R9] ;  /* 0x00000000090f7984 */ /* 0x000e220000000800 */
[----:B------:R-:W-:-:S04]  /*07b0*/  ISETP.GE.U32.AND P0, PT, R3, UR6, PT ;  /* 0x0000000603007c0c */ /* 0x000fc8000bf06070 */
        /* <DEDUP_REMOVED lines=81> */
        .weak           $__internal_2_$__cuda_sm20_div_u64
        .type           $__internal_2_$__cuda_sm20_div_u64,@function
        .size           $__internal_2_$__cuda_sm20_div_u64,(.L_x_65 - $__internal_2_$__cuda_sm20_div_u64)
$__internal_2_$__cuda_sm20_div_u64:
        /* <DEDUP_REMOVED lines=65> */
[----:B------:R-:W-:Y:S06]  /*10e0*/  RET.REL.NODEC R4 `(_Z3fmaIfLi6EEvlPf) ;  /* 0xffffffec04c47950 */ /* 0x000fec0003c3ffff */
.L_x_22:
        /* <DEDUP_REMOVED lines=9> */
.L_x_65:


//--------------------- .text._Z3fmaIfLi5EEvlPf   --------------------------
	.section	.text._Z3fmaIfLi5EEvlPf,"ax",@progbits
	.align	128
        .global         _Z3fmaIfLi5EEvlPf
        .type           _Z3fmaIfLi5EEvlPf,@function
        .size           _Z3fmaIfLi5EEvlPf,(.L_x_66 - _Z3fmaIfLi5EEvlPf)
        .other          _Z3fmaIfLi5EEvlPf,@"STO_CUDA_ENTRY STV_DEFAULT"
_Z3fmaIfLi5EEvlPf:
.text._Z3fmaIfLi5EEvlPf:
        /* <DEDUP_REMOVED lines=41> */
.L_x_24:
[----:B------:R-:W-:-:S07]  /*0290*/  MOV R4, 0x2b0 ;  /* 0x000002b000047802 */ /* 0x000fce0000000f00 */
[----:B------:R-:W-:Y:S05]  /*02a0*/  CALL.REL.NOINC `($__internal_3_$__cuda_sm20_div_u64) ;  /* 0x0000000800447944 */ /* 0x000fea0003c00000 */
[----:B------:R-:W-:Y:S02]  /*02b0*/  IMAD.MOV.U32 R4, RZ, RZ, R6 ;  /* 0x000000ffff047224 */ /* 0x000fe400078e0006 */
[----:B------:R-:W-:-:S07]  /*02c0*/  IMAD.MOV.U32 R5, RZ, RZ, R7 ;  /* 0x000000ffff057224 */ /* 0x000fce00078e0007 */
.L_x_25:
[----:B------:R-:W-:Y:S05]  /*02d0*/  BSYNC.RECONVERGENT B0 ;  /* 0x0000000000007941 */ /* 0x000fea0003800200 */
.L_x_23:
[----:B------:R-:W-:Y:S01]  /*02e0*/  IADD3 R18, P0, PT, R4, R2, RZ ;  /* 0x0000000204127210 */ /* 0x000fe20007f1e0ff */
[----:B------:R-:W0:Y:S01]  /*02f0*/  LDCU.64 UR6, c[0x0][0x358] ;  /* 0x00006b00ff0677ac */ /* 0x000e220008000a00 */
[----:B------:R-:W-:Y:S02]  /*0300*/  BSSY.RECONVERGENT B0, `(.L_x_26) ;  /* 0x0000032000007945 */ /* 0x000fe40003800200 */
[----:B------:R-:W-:Y:S02]  /*0310*/  LOP3.LUT R2, R18, 0x3, RZ, 0xc0, !PT ;  /* 0x0000000312027812 */ /* 0x000fe400078ec0ff */
        /* <DEDUP_REMOVED lines=12> */
[----:B------:R0:W5:Y:S01]  /*03e0*/  LDG.E.CONSTANT R7, desc[UR6][R8.64+0x10] ;  /* 0x0000100608077981 */ /* 0x000162000c1e9900 */
[----:B------:R-:W2:Y:S01]  /*03f0*/  S2UR UR5, SR_CgaCtaId ;  /* 0x00000000000579c3 */ /* 0x000ea20000008800 */
[----:B------:R-:W-:Y:S01]  /*0400*/  VIADD R18, R18, 0x1 ;  /* 0x0000000112127836 */ /* 0x000fe20000000000 */
[----:B------:R-:W-:Y:S01]  /*0410*/  UMOV UR4, 0x400 ;  /* 0x0000040000047882 */ /* 0x000fe20000000000 */
[----:B------:R-:W-:Y:S01]  /*0420*/  IMAD.MOV.U32 R16, RZ, RZ, R3 ;  /* 0x000000ffff107224 */ /* 0x000fe200078e0003 */
[----:B-1----:R-:W-:-:S02]  /*0430*/  IADD3 R20, PT, PT, R3, UR8, RZ ;  /* 0x0000000803147c10 */ /* 0x002fc4000fffe0ff */
[----:B------:R-:W-:-:S04]  /*0440*/  LOP3.LUT R18, R18, 0x3, RZ, 0xc0, !PT ;  /* 0x0000000312127812 */ /* 0x000fc800078ec0ff */
[----:B------:R-:W-:-:S05]  /*0450*/  IADD3 R18, P1, PT, RZ, -R18, RZ ;  /* 0x80000012ff127210 */ /* 0x000fca0007f3e0ff */
[----:B------:R-:W-:Y:S01]  /*0460*/  IMAD.X R19, RZ, RZ, -0x1, P1 ;  /* 0xffffffffff137424 */ /* 0x000fe200008e06ff */
[----:B--2---:R-:W-:-:S06]  /*0470*/  ULEA UR4, UR5, UR4, 0x18 ;  /* 0x0000000405047291 */ /* 0x004fcc000f8ec0ff */
[----:B0-----:R-:W-:-:S07]  /*0480*/  IMAD.U32 R11, RZ, RZ, UR4 ;  /* 0x00000004ff0b7e24 */ /* 0x001fce000f8e00ff */
.L_x_28:
[----:B------:R-:W-:Y:S01]  /*0490*/  LEA R9, R16, R11, 0x2 ;  /* 0x0000000b10097211 */ /* 0x000fe200078e10ff */
[--C-:B0-----:R-:W-:Y:S01]  /*04a0*/  IMAD R8, R20, 0x4, R11.reuse ;  /* 0x0000000414087824 */ /* 0x101fe200078e020b */
[----:B------:R-:W-:Y:S01]  /*04b0*/  IADD3 R18, P1, PT, R18, 0x1, RZ ;  /* 0x0000000112127810 */ /* 0x000fe20007f3e0ff */
[C---:B------:R-:W-:Y:S01]  /*04c0*/  IMAD R11, R0.reuse, 0x4, R11 ;  /* 0x00000004000b7824 */ /* 0x040fe200078e020b */
[----:B------:R-:W-:Y:S01]  /*04d0*/  IADD3 R3, PT, PT, R0, R3, RZ ;  /* 0x0000000300037210 */ /* 0x000fe20007ffe0ff */
[----:B------:R-:W-:Y:S02]  /*04e0*/  LDS R13, [R9] ;  /* 0x00000000090d7984 */ /* 0x000fe40000000800 */
[----:B------:R-:W-:Y:S01]  /*04f0*/  IMAD.X R19, RZ, RZ, R19, P1 ;  /* 0x000000ffff137224 */ /* 0x000fe200008e0613 */
        /* <DEDUP_REMOVED lines=18> */
.L_x_27:
[----:B------:R-:W-:Y:S05]  /*0620*/  BSYNC.RECONVERGENT B0 ;  /* 0x0000000000007941 */ /* 0x000fea0003800200 */
.L_x_26:
        /* <DEDUP_REMOVED lines=9> */
[----:B------:R0:W5:Y:S01]  /*06c0*/  LDG.E.CONSTANT R7, desc[UR6][R8.64+0x10] ;  /* 0x0000100608077981 */ /* 0x000162000c1e9900 */
[----:B------:R-:W1:Y:S04]  /*06d0*/  LDCU.64 UR6, c[0x0][0x380] ;  /* 0x00007000ff0677ac */ /* 0x000e680008000a00 */
.L_x_29:
[C---:B01----:R-:W-:Y:S02]  /*06e0*/  IADD3 R8, PT, PT, R3.reuse, UR6, RZ ;  /* 0x0000000603087c10 */ /* 0x043fe4000fffe0ff */
[----:B------:R-:W-:Y:S01]  /*06f0*/  LEA R11, R3, UR4, 0x2 ;  /* 0x00000004030b7c11 */ /* 0x000fe2000f8e10ff */
[----:B------:R-:W-:Y:S01]  /*0700*/  IMAD R3, R0, 0x4, R3 ;  /* 0x0000000400037824 */ /* 0x000fe200078e0203 */
[----:B------:R-:W-:-:S03]  /*0710*/  LEA R9, R8, UR4, 0x2 ;  /* 0x0000000408097c11 */ /* 0x000fc6000f8e10ff */
[----:B--2---:R-:W-:Y:S01]  /*0720*/  LDS R13, [R11] ;  /* 0x000000000b0d7984 */ /* 0x004fe20000000800 */
[----:B------:R-:W-:Y:S01]  /*0730*/  IMAD R17, R0, 0x4, R11 ;  /* 0x0000000400117824 */ /* 0x000fe200078e020b */
[----:B------:R-:W-:Y:S02]  /*0740*/  ISETP.GE.U32.AND P0, PT, R3, UR6, PT ;  /* 0x0000000603007c0c */ /* 0x000fe4000bf06070 */
[----:B------:R-:W0:Y:S02]  /*0750*/  LDS R15, [R9] ;  /* 0x00000000090f7984 */ /* 0x000e240000000800 */
[----:B------:R-:W-:Y:S01]  /*0760*/  ISETP.GE.U32.AND.EX P0, PT, RZ, UR7, PT, P0 ;  /* 0x00000007ff007c0c */ /* 0x000fe2000bf06100 */
[----:B0----5:R-:W-:-:S05]  /*0770*/  FFMA R13, R2, R13, R15 ;  /* 0x0000000d020d7223 */ /* 0x021fca000000000f */
        /* <DEDUP_REMOVED lines=32> */
[----:B------:R0:W-:Y:S04]  /*0980*/  STS [R13], R12 ;  /* 0x0000000c0d007388 */ /* 0x0001e80000000800 */
[----:B------:R-:W-:Y:S04]  /*0990*/  LDS R19, [R15] ;  /* 0x000000000f137984 */ /* 0x000fe80000000800 */
[----:B------:R-:W1:Y:S01]  /*09a0*/  LDS R21, [R9] ;  /* 0x0000000009157984 */ /* 0x000e620000000800 */
[----:B0-----:R-:W-:Y:S01]  /*09b0*/  LEA R13, R0, R9, 0x2 ;  /* 0x00000009000d7211 */ /* 0x001fe200078e10ff */
[----:B-1----:R-:W-:-:S05]  /*09c0*/  FFMA R19, R2, R19, R21 ;  /* 0x0000001302137223 */ /* 0x002fca0000000015 */
        /* <DEDUP_REMOVED lines=31> */
        .weak           $__internal_3_$__cuda_sm20_div_u64
        .type           $__internal_3_$__cuda_sm20_div_u64,@function
        .size           $__internal_3_$__cuda_sm20_div_u64,(.L_x_66 - $__internal_3_$__cuda_sm20_div_u64)
$__internal_3_$__cuda_sm20_div_u64:
        /* <DEDUP_REMOVED lines=65> */
[----:B------:R-:W-:Y:S06]  /*0fd0*/  RET.REL.NODEC R4 `(_Z3fmaIfLi5EEvlPf) ;  /* 0xfffffff004087950 */ /* 0x000fec0003c3ffff */
.L_x_30:
        /* <DEDUP_REMOVED lines=10> */
.L_x_66:


//--------------------- .text._Z3fmaIfLi4EEvlPf   --------------------------
	.section	.text._Z3fmaIfLi4EEvlPf,"ax",@progbits
	.align	128
        .global         _Z3fmaIfLi4EEvlPf
        .type           _Z3fmaIfLi4EEvlPf,@function
        .size           _Z3fmaIfLi4EEvlPf,(.L_x_67 - _Z3fmaIfLi4EEvlPf)
        .other          _Z3fmaIfLi4EEvlPf,@"STO_CUDA_ENTRY STV_DEFAULT"
_Z3fmaIfLi4EEvlPf:
.text._Z3fmaIfLi4EEvlPf:
        /* <DEDUP_REMOVED lines=41> */
.L_x_32:
[----:B------:R-:W-:-:S07]  /*0290*/  MOV R4, 0x2b0 ;  /* 0x000002b000047802 */ /* 0x000fce0000000f00 */
[----:B------:R-:W-:Y:S05]  /*02a0*/  CALL.REL.NOINC `($__internal_4_$__cuda_sm20_div_u64) ;  /* 0x0000000800007944 */ /* 0x000fea0003c00000 */
[----:B------:R-:W-:Y:S02]  /*02b0*/  IMAD.MOV.U32 R4, RZ, RZ, R6 ;  /* 0x000000ffff047224 */ /* 0x000fe400078e0006 */
[----:B------:R-:W-:-:S07]  /*02c0*/  IMAD.MOV.U32 R5, RZ, RZ, R7 ;  /* 0x000000ffff057224 */ /* 0x000fce00078e0007 */
.L_x_33:
[----:B------:R-:W-:Y:S05]  /*02d0*/  BSYNC.RECONVERGENT B0 ;  /* 0x0000000000007941 */ /* 0x000fea0003800200 */
.L_x_31:
        /* <DEDUP_REMOVED lines=26> */
.L_x_36:
        /* <DEDUP_REMOVED lines=22> */
.L_x_35:
[----:B------:R-:W-:Y:S05]  /*05e0*/  BSYNC.RECONVERGENT B0 ;  /* 0x0000000000007941 */ /* 0x000fea0003800200 */
.L_x_34:
[----:B------:R-:W-:Y:S05]  /*05f0*/  @!P0 EXIT ;  /* 0x000000000000894d */ /* 0x000fea0003800000 */
[----:B------:R-:W1:Y:S08]  /*0600*/  LDC.64 R8, c[0x0][0x388] ;  /* 0x0000e200ff087b82 */ /* 0x000e700000000a00 */
[----:B------:R-:W2:Y:S01]  /*0610*/  S2UR UR5, SR_CgaCtaId ;  /* 0x00000000000579c3 */ /* 0x000ea20000008800 */
[----:B------:R-:W-:Y:S01]  /*0620*/  UMOV UR4, 0x400 ;  /* 0x0000040000047882 */ /* 0x000fe20000000000 */
[----:B-1----:R1:W5:Y:S04]  /*0630*/  LDG.E.CONSTANT R2, desc[UR6][R8.64] ;  /* 0x0000000608027981 */ /* 0x002368000c1e9900 */
[----:B0-----:R1:W5:Y:S04]  /*0640*/  LDG.E.CONSTANT R4, desc[UR6][R8.64+0x4] ;  /* 0x0000040608047981 */ /* 0x001368000c1e9900 */
[----:B------:R1:W5:Y:S01]  /*0650*/  LDG.E.CONSTANT R5, desc[UR6][R8.64+0x8] ;  /* 0x0000080608057981 */ /* 0x000362000c1e9900 */
[----:B--2---:R-:W-:-:S03]  /*0660*/  ULEA UR4, UR5, UR4, 0x18 ;  /* 0x0000000405047291 */ /* 0x004fc6000f8ec0ff */
[----:B------:R1:W5:Y:S01]  /*0670*/  LDG.E.CONSTANT R6, desc[UR6][R8.64+0xc] ;  /* 0x00000c0608067981 */ /* 0x000362000c1e9900 */
[----:B------:R-:W0:Y:S08]  /*0680*/  LDCU.64 UR6, c[0x0][0x380] ;  /* 0x00007000ff0677ac */ /* 0x000e300008000a00 */
.L_x_37:
[C---:B0-2---:R-:W-:Y:S01]  /*0690*/  VIADD R7, R3.reuse, UR6 ;  /* 0x0000000603077c36 */ /* 0x045fe20008000000 */
[----:B-1----:R-:W-:Y:S02]  /*06a0*/  LEA R9, R3, UR4, 0x2 ;  /* 0x0000000403097c11 */ /* 0x002fe4000f8e10ff */
[C---:B------:R-:W-:Y:S02]  /*06b0*/  LEA R3, R0.reuse, R3, 0x2 ;  /* 0x0000000300037211 */ /* 0x040fe400078e10ff */
[----:B------:R-:W-:Y:S01]  /*06c0*/  LEA R7, R7, UR4, 0x2 ;  /* 0x0000000407077c11 */ /* 0x000fe2000f8e10ff */
[----:B------:R-:W-:Y:S01]  /*06d0*/  LDS R11, [R9] ;  /* 0x00000000090b7984 */ /* 0x000fe20000000800 */
[C---:B------:R-:W-:Y:S02]  /*06e0*/  LEA R17, R0.reuse, R9, 0x2 ;  /* 0x0000000900117211 */ /* 0x040fe400078e10ff */
[----:B------:R-:W-:Y:S01]  /*06f0*/  ISETP.GE.U32.AND P0, PT, R3, UR6, PT ;  /* 0x0000000603007c0c */ /* 0x000fe2000bf06070 */
[----:B------:R-:W0:Y:S01]  /*0700*/  LDS R13, [R7] ;  /* 0x00000000070d7984 */ /* 0x000e220000000800 */
[----:B------:R-:W-:-:S02]  /*0710*/  IMAD R15, R0, 0x4, R7 ;  /* 0x00000004000f7824 */ /* 0x000fc400078e0207 */
        /* <DEDUP_REMOVED lines=57> */
        .weak           $__internal_4_$__cuda_sm20_div_u64
        .type           $__internal_4_$__cuda_sm20_div_u64,@function
        .size           $__internal_4_$__cuda_sm20_div_u64,(.L_x_67 - $__internal_4_$__cuda_sm20_div_u64)
$__internal_4_$__cuda_sm20_div_u64:
[----:B------:R-:W-:Y:S02]  /*0ab0*/  IMAD.MOV.U32 R12, RZ, RZ, R0 ;  /* 0x000000ffff0c7224 */ /* 0x000fe400078e0000 */
        /* <DEDUP_REMOVED lines=64> */
[----:B------:R-:W-:Y:S06]  /*0ec0*/  RET.REL.NODEC R4 `(_Z3fmaIfLi4EEvlPf) ;  /* 0xfffffff0044c7950 */ /* 0x000fec0003c3ffff */
.L_x_38:
        /* <DEDUP_REMOVED lines=11> */
.L_x_67:


//--------------------- .text._Z3fmaIfLi3EEvlPf   --------------------------
	.section	.text._Z3fmaIfLi3EEvlPf,"ax",@progbits
	.align	128
        .global         _Z3fmaIfLi3EEvlPf
        .type           _Z3fmaIfLi3EEvlPf,@function
        .size           _Z3fmaIfLi3EEvlPf,(.L_x_68 - _Z3fmaIfLi3EEvlPf)
        .other          _Z3fmaIfLi3EEvlPf,@"STO_CUDA_ENTRY STV_DEFAULT"
_Z3fmaIfLi3EEvlPf:
.text._Z3fmaIfLi3EEvlPf:
        /* <DEDUP_REMOVED lines=34> */
[----:B------:R-:W-:Y:S02]  /*0220*/  @P0 IMAD.IADD R5, R5, 0x1, -R0 ;  /* 0x0000000105050824 */ /* 0x000fe400078e0a00 */
[----:B------:R-:W-:-:S03]  /*0230*/  @P0 VIADD R4, R4, 0x1 ;  /* 0x0000000104040836 */ /* 0x000fc60000000000 */
[----:B------:R-:W-:Y:S01]  /*0240*/  ISETP.GE.U32.AND P1, PT, R5, R0, PT ;  /* 0x000000000500720c */ /* 0x000fe20003f26070 */
[----:B------:R-:W-:-:S12]  /*0250*/  IMAD.MOV.U32 R5, RZ, RZ, RZ ;  /* 0x000000ffff057224 */ /* 0x000fd800078e00ff */
[----:B------:R-:W-:Y:S02]  /*0260*/  @P1 IADD3 R4, PT, PT, R4, 0x1, RZ ;  /* 0x0000000104041810 */ /* 0x000fe40007ffe0ff */
[----:B------:R-:W-:Y:S01]  /*0270*/  @!P2 LOP3.LUT R4, RZ, R0, RZ, 0x33, !PT ;  /* 0x00000000ff04a212 */ /* 0x000fe200078e33ff */
[----:B------:R-:W-:Y:S06]  /*0280*/  BRA `(.L_x_41) ;  /* 0x0000000000107947 */ /* 0x000fec0003800000 */
.L_x_40:
[----:B------:R-:W-:-:S07]  /*0290*/  MOV R4, 0x2b0 ;  /* 0x000002b000047802 */ /* 0x000fce0000000f00 */
[----:B------:R-:W-:Y:S05]  /*02a0*/  CALL.REL.NOINC `($__internal_5_$__cuda_sm20_div_u64) ;  /* 0x0000000400bc7944 */ /* 0x000fea0003c00000 */
[----:B------:R-:W-:Y:S01]  /*02b0*/  IMAD.MOV.U32 R4, RZ, RZ, R6 ;  /* 0x000000ffff047224 */ /* 0x000fe200078e0006 */
[----:B------:R-:W-:-:S07]  /*02c0*/  MOV R5, R7 ;  /* 0x0000000700057202 */ /* 0x000fce0000000f00 */
.L_x_41:
[----:B------:R-:W-:Y:S05]  /*02d0*/  BSYNC.RECONVERGENT B0 ;  /* 0x0000000000007941 */ /* 0x000fea0003800200 */
.L_x_39:
        /* <DEDUP_REMOVED lines=21> */
[----:B------:R-:W-:-:S04]  /*0430*/  IADD3 R14, P1, PT, RZ, -R14, RZ ;  /* 0x8000000eff0e7210 */ /* 0x000fc80007f3e0ff */
[----:B------:R-:W-:Y:S01]  /*0440*/  IADD3.X R15, PT, PT, RZ, -0x1, RZ, P1, !PT ;  /* 0xffffffffff0f7810 */ /* 0x000fe20000ffe4ff */
[----:B--2---:R-:W-:-:S06]  /*0450*/  ULEA UR4, UR5, UR4, 0x18 ;  /* 0x0000000405047291 */ /* 0x004fcc000f8ec0ff */
[----:B0-----:R-:W-:-:S07]  /*0460*/  IMAD.U32 R9, RZ, RZ, UR4 ;  /* 0x00000004ff097e24 */ /* 0x001fce000f8e00ff */
.L_x_44:
[--C-:B------:R-:W-:Y:S01]  /*0470*/  IMAD R5, R12, 0x4, R9.reuse ;  /* 0x000000040c057824 */ /* 0x100fe200078e0209 */
[----:B------:R-:W-:Y:S01]  /*0480*/  IADD3 R14, P1, PT, R14, 0x1, RZ ;  /* 0x000000010e0e7810 */ /* 0x000fe20007f3e0ff */
[----:B0-----:R-:W-:Y:S02]  /*0490*/  IMAD R4, R16, 0x4, R9 ;  /* 0x0000000410047824 */ /* 0x001fe400078e0209 */
[C---:B------:R-:W-:Y:S01]  /*04a0*/  IMAD.IADD R3, R0.reuse, 0x1, R3 ;  /* 0x0000000100037824 */ /* 0x040fe200078e0203 */
[----:B------:R-:W-:Y:S01]  /*04b0*/  LDS R11, [R5] ;  /* 0x00000000050b7984 */ /* 0x000fe20000000800 */
[----:B------:R-:W-:Y:S01]  /*04c0*/  IADD3.X R15, PT, PT, RZ, R15, RZ, P1, !PT ;  /* 0x0000000fff0f7210 */ /* 0x000fe20000ffe4ff */
[----:B------:R-:W-:Y:S01]  /*04d0*/  IMAD R9, R0, 0x4, R9 ;  /* 0x0000000400097824 */ /* 0x000fe200078e0209 */
        /* <DEDUP_REMOVED lines=12> */
.L_x_43:
[----:B------:R-:W-:Y:S05]  /*05a0*/  BSYNC.RECONVERGENT B0 ;  /* 0x0000000000007941 */ /* 0x000fea0003800200 */
.L_x_42:
[----:B------:R-:W-:Y:S05]  /*05b0*/  @!P0 EXIT ;  /* 0x000000000000894d */ /* 0x000fea0003800000 */
[----:B------:R-:W1:Y:S08]  /*05c0*/  LDC.64 R6, c[0x0][0x388] ;  /* 0x0000e200ff067b82 */ /* 0x000e700000000a00 */
[----:B------:R-:W2:Y:S01]  /*05d0*/  S2UR UR5, SR_CgaCtaId ;  /* 0x00000000000579c3 */ /* 0x000ea20000008800 */
[----:B------:R-:W-:Y:S01]  /*05e0*/  UMOV UR4, 0x400 ;  /* 0x0000040000047882 */ /* 0x000fe20000000000 */
[----:B-1----:R1:W5:Y:S04]  /*05f0*/  LDG.E.CONSTANT R2, desc[UR6][R6.64] ;  /* 0x0000000606027981 */ /* 0x002368000c1e9900 */
[----:B0-----:R1:W5:Y:S04]  /*0600*/  LDG.E.CONSTANT R4, desc[UR6][R6.64+0x4] ;  /* 0x0000040606047981 */ /* 0x001368000c1e9900 */
[----:B------:R1:W5:Y:S01]  /*0610*/  LDG.E.CONSTANT R5, desc[UR6][R6.64+0x8] ;  /* 0x0000080606057981 */ /* 0x000362000c1e9900 */
[----:B------:R-:W0:Y:S01]  /*0620*/  LDCU.64 UR6, c[0x0][0x380] ;  /* 0x00007000ff0677ac */ /* 0x000e220008000a00 */
[----:B--2---:R-:W-:-:S12]  /*0630*/  ULEA UR4, UR5, UR4, 0x18 ;  /* 0x0000000405047291 */ /* 0x004fd8000f8ec0ff */
.L_x_45:
[C---:B012---:R-:W-:Y:S02]  /*0640*/  IADD3 R6, PT, PT, R3.reuse, UR6, RZ ;  /* 0x0000000603067c10 */ /* 0x047fe4000fffe0ff */
[----:B------:R-:W-:Y:S01]  /*0650*/  LEA R9, R3, UR4, 0x2 ;  /* 0x0000000403097c11 */ /* 0x000fe2000f8e10ff */
[----:B------:R-:W-:Y:S01]  /*0660*/  IMAD R3, R0, 0x4, R3 ;  /* 0x0000000400037824 */ /* 0x000fe200078e0203 */
[----:B------:R-:W-:-:S03]  /*0670*/  LEA R7, R6, UR4, 0x2 ;  /* 0x0000000406077c11 */ /* 0x000fc6000f8e10ff */
[----:B------:R-:W-:Y:S01]  /*0680*/  LDS R11, [R9] ;  /* 0x00000000090b7984 */ /* 0x000fe20000000800 */
[----:B------:R-:W-:Y:S01]  /*0690*/  IMAD R15, R0, 0x4, R9 ;  /* 0x00000004000f7824 */ /* 0x000fe200078e0209 */
[----:B------:R-:W-:Y:S02]  /*06a0*/  ISETP.GE.U32.AND P0, PT, R3, UR6, PT ;  /* 0x0000000603007c0c */ /* 0x000fe4000bf06070 */
[----:B------:R-:W0:Y:S02]  /*06b0*/  LDS R13, [R7] ;  /* 0x00000000070d7984 */ /* 0x000e240000000800 */
[----:B------:R-:W-:Y:S01]  /*06c0*/  ISETP.GE.U32.AND.EX P0, PT, RZ, UR7, PT, P0 ;  /* 0x00000007ff007c0c */ /* 0x000fe2000bf06100 */
[----:B0----5:R-:W-:Y:S01]  /*06d0*/  FFMA R11, R2, R11, R13 ;  /* 0x0000000b020b7223 */ /* 0x021fe2000000000d */
[----:B------:R-:W-:-:S04]  /*06e0*/  IMAD R13, R0, 0x4, R7 ;  /* 0x00000004000d7824 */ /* 0x000fc800078e0207 */
[----:B------:R-:W-:Y:S04]  /*06f0*/  STS [R7], R11 ;  /* 0x0000000b07007388 */ /* 0x000fe80000000800 */
[----:B------:R-:W0:Y:S02]  /*0700*/  LDS R6, [R9] ;  /* 0x0000000009067984 */ /* 0x000e240000000800 */
[----:B0-----:R-:W-:-:S05]  /*0710*/  FFMA R6, R4, R6, R11 ;  /* 0x0000000604067223 */ /* 0x001fca000000000b */
[----:B------:R-:W-:Y:S04]  /*0720*/  STS [R7], R6 ;  /* 0x0000000607007388 */ /* 0x000fe80000000800 */
[----:B------:R0:W1:Y:S02]  /*0730*/  LDS R8, [R9] ;  /* 0x0000000009087984 */ /* 0x0000640000000800 */
[----:B0-----:R-:W-:-:S05]  /*0740*/  LEA R9, R0, R15, 0x2 ;  /* 0x0000000f00097211 */ /* 0x001fca00078e10ff */
[----:B------:R-:W-:Y:S02]  /*0750*/  IMAD R12, R0, 0x4, R9 ;  /* 0x00000004000c7824 */ /* 0x000fe400078e0209 */
[----:B-1----:R-:W-:-:S05]  /*0760*/  FFMA R8, R5, R8, R6 ;  /* 0x0000000805087223 */ /* 0x002fca0000000006 */
[----:B------:R0:W-:Y:S04]  /*0770*/  STS [R7], R8 ;  /* 0x0000000807007388 */ /* 0x0001e80000000800 */
[----:B------:R-:W-:Y:S04]  /*0780*/  LDS R17, [R15] ;  /* 0x000000000f117984 */ /* 0x000fe80000000800 */
[----:B------:R-:W1:Y:S01]  /*0790*/  LDS R19, [R13] ;  /* 0x000000000d137984 */ /* 0x000e620000000800 */
[----:B0-----:R-:W-:Y:S02]  /*07a0*/  IMAD R7, R0, 0x4, R13 ;  /* 0x0000000400077824 */ /* 0x001fe400078e020d */
[----:B-1----:R-:W-:-:S05]  /*07b0*/  FFMA R17, R2, R17, R19 ;  /* 0x0000001102117223 */ /* 0x002fca0000000013 */
[----:B------:R-:W-:Y:S04]  /*07c0*/  STS [R13], R17 ;  /* 0x000000110d007388 */ /* 0x000fe80000000800 */
[----:B------:R-:W0:Y:S02]  /*07d0*/  LDS R10, [R15] ;  /* 0x000000000f0a7984 */ /* 0x000e240000000800 */
[----:B0-----:R-:W-:-:S05]  /*07e0*/  FFMA R10, R4, R10, R17 ;  /* 0x0000000a040a7223 */ /* 0x001fca0000000011 */
[----:B------:R-:W-:Y:S04]  /*07f0*/  STS [R13], R10 ;  /* 0x0000000a0d007388 */ /* 0x000fe80000000800 */
[----:B------:R-:W0:Y:S02]  /*0800*/  LDS R6, [R15] ;  /* 0x000000000f067984 */ /* 0x000e240000000800 */
[----:B0-----:R-:W-:-:S05]  /*0810*/  FFMA R6, R5, R6, R10 ;  /* 0x0000000605067223 */ /* 0x001fca000000000a */
        /* <DEDUP_REMOVED lines=24> */
        .weak           $__internal_5_$__cuda_sm20_div_u64
        .type           $__internal_5_$__cuda_sm20_div_u64,@function
        .size           $__internal_5_$__cuda_sm20_div_u64,(.L_x_68 - $__internal_5_$__cuda_sm20_div_u64)
$__internal_5_$__cuda_sm20_div_u64:
        /* <DEDUP_REMOVED lines=47> */
[C---:B------:R-:W-:Y:S02]  /*0c90*/  ISETP.GE.U32.AND.EX P0, PT, R10.reuse, RZ, PT, P0 ;  /* 0x000000ff0a00720c */ /* 0x040fe40003f06100 */
[----:B------:R-:W-:Y:S01]  /*0ca0*/  IADD3.X R9, PT, PT, R10, -0x1, RZ, P1, !PT ;  /* 0xffffffff0a097810 */ /* 0x000fe20000ffe4ff */
[----:B------:R-:W-:Y:S01]  /*0cb0*/  IMAD.X R8, RZ, RZ, R7, P2 ;  /* 0x000000ffff087224 */ /* 0x000fe200010e0607 */
[----:B------:R-:W-:Y:S02]  /*0cc0*/  SEL R5, R5, R13, P0 ;  /* 0x0000000d05057207 */ /* 0x000fe40000000000 */
[----:B------:R-:W-:-:S02]  /*0cd0*/  SEL R11, R6, R11, P0 ;  /* 0x0000000b060b7207 */ /* 0x000fc40000000000 */
[----:B------:R-:W-:Y:S02]  /*0ce0*/  SEL R9, R9, R10, P0 ;  /* 0x0000000a09097207 */ /* 0x000fe40000000000 */
[----:B------:R-:W-:Y:S02]  /*0cf0*/  SEL R8, R8, R7, P0 ;  /* 0x0000000708087207 */ /* 0x000fe40000000000 */
[----:B------:R-:W-:Y:S01]  /*0d00*/  ISETP.GE.U32.AND P0, PT, R5, R0, PT ;  /* 0x000000000500720c */ /* 0x000fe20003f06070 */
[----:B------:R-:W-:Y:S01]  /*0d10*/  IMAD.MOV.U32 R5, RZ, RZ, 0x0 ;  /* 0x00000000ff057424 */ /* 0x000fe200078e00ff */
[----:B------:R-:W-:Y:S02]  /*0d20*/  IADD3 R6, P2, PT, R11, 0x1, RZ ;  /* 0x000000010b067810 */ /* 0x000fe40007f5e0ff */
[----:B------:R-:W-:Y:S02]  /*0d30*/  ISETP.NE.U32.AND P1, PT, R0, RZ, PT ;  /* 0x000000ff0000720c */ /* 0x000fe40003f25070 */
[----:B------:R-:W-:-:S02]  /*0d40*/  ISETP.GE.U32.AND.EX P0, PT, R9, RZ, PT, P0 ;  /* 0x000000ff0900720c */ /* 0x000fc40003f06100 */
[-C--:B------:R-:W-:Y:S02]  /*0d50*/  IADD3.X R7, PT, PT, RZ, R8.reuse, RZ, P2, !PT ;  /* 0x00000008ff077210 */ /* 0x080fe400017fe4ff */
[----:B------:R-:W-:Y:S02]  /*0d60*/  ISETP.NE.AND.EX P1, PT, RZ, RZ, PT, P1 ;  /* 0x000000ffff00720c */ /* 0x000fe40003f25310 */
[----:B------:R-:W-:Y:S02]  /*0d70*/  SEL R6, R6, R11, P0 ;  /* 0x0000000b06067207 */ /* 0x000fe40000000000 */
[----:B------:R-:W-:Y:S02]  /*0d80*/  SEL R7, R7, R8, P0 ;  /* 0x0000000807077207 */ /* 0x000fe40000000000 */
[----:B------:R-:W-:Y:S02]  /*0d90*/  SEL R6, R6, 0xffffffff, P1 ;  /* 0xffffffff06067807 */ /* 0x000fe40000800000 */
[----:B------:R-:W-:Y:S01]  /*0da0*/  SEL R7, R7, 0xffffffff, P1 ;  /* 0xffffffff07077807 */ /* 0x000fe20000800000 */
[----:B------:R-:W-:Y:S06]  /*0db0*/  RET.REL.NODEC R4 `(_Z3fmaIfLi3EEvlPf) ;  /* 0xfffffff004907950 */ /* 0x000fec0003c3ffff */
.L_x_46:
        /* <DEDUP_REMOVED lines=12> */
.L_x_68:


//--------------------- .text._Z3fmaIfLi2EEvlPf   --------------------------
	.section	.text._Z3fmaIfLi2EEvlPf,"ax",@progbits
	.align	128
        .global         _Z3fmaIfLi2EEvlPf
        .type           _Z3fmaIfLi2EEvlPf,@function
        .size           _Z3fmaIfLi2EEvlPf,(.L_x_69 - _Z3fmaIfLi2EEvlPf)
        .other          _Z3fmaIfLi2EEvlPf,@"STO_CUDA_ENTRY STV_DEFAULT"
_Z3fmaIfLi2EEvlPf:
.text._Z3fmaIfLi2EEvlPf:
        /* <DEDUP_REMOVED lines=41> */
.L_x_48:
[----:B------:R-:W-:-:S07]  /*0290*/  MOV R4, 0x2b0 ;  /* 0x000002b000047802 */ /* 0x000fce0000000f00 */
[----:B------:R-:W-:Y:S05]  /*02a0*/  CALL.REL.NOINC `($__internal_6_$__cuda_sm20_div_u64) ;  /* 0x0000000400787944 */ /* 0x000fea0003c00000 */
[----:B------:R-:W-:Y:S02]  /*02b0*/  IMAD.MOV.U32 R4, RZ, RZ, R6 ;  /* 0x000000ffff047224 */ /* 0x000fe400078e0006 */
[----:B------:R-:W-:-:S07]  /*02c0*/  IMAD.MOV.U32 R5, RZ, RZ, R7 ;  /* 0x000000ffff057224 */ /* 0x000fce00078e0007 */
.L_x_49:
[----:B------:R-:W-:Y:S05]  /*02d0*/  BSYNC.RECONVERGENT B0 ;  /* 0x0000000000007941 */ /* 0x000fea0003800200 */
.L_x_47:
        /* <DEDUP_REMOVED lines=13> */
[----:B------:R0:W5:Y:S02]  /*03b0*/  LDG.E.CONSTANT R6, desc[UR6][R4.64+0x4] ;  /* 0x0000040604067981 */ /* 0x000164000c1e9900 */
[----:B------:R-:W2:Y:S01]  /*03c0*/  S2UR UR5, SR_CgaCtaId ;  /* 0x00000000000579c3 */ /* 0x000ea20000008800 */
[----:B------:R-:W-:Y:S01]  /*03d0*/  VIADD R12, R12, 0x1 ;  /* 0x000000010c0c7836 */ /* 0x000fe20000000000 */
[----:B------:R-:W-:Y:S01]  /*03e0*/  UMOV UR4, 0x400 ;  /* 0x0000040000047882 */ /* 0x000fe20000000000 */
[----:B------:R-:W-:-:S02]  /*03f0*/  IMAD.MOV.U32 R10, RZ, RZ, R3 ;  /* 0x000000ffff0a7224 */ /* 0x000fc400078e0003 */
[----:B-1----:R-:W-:Y:S01]  /*0400*/  VIADD R14, R3, UR8 ;  /* 0x00000008030e7c36 */ /* 0x002fe20008000000 */
[----:B------:R-:W-:-:S04]  /*0410*/  LOP3.LUT R12, R12, 0x3, RZ, 0xc0, !PT ;  /* 0x000000030c0c7812 */ /* 0x000fc800078ec0ff */
[----:B------:R-:W-:-:S05]  /*0420*/  IADD3 R12, P1, PT, RZ, -R12, RZ ;  /* 0x8000000cff0c7210 */ /* 0x000fca0007f3e0ff */
[----:B------:R-:W-:Y:S01]  /*0430*/  IMAD.X R13, RZ, RZ, -0x1, P1 ;  /* 0xffffffffff0d7424 */ /* 0x000fe200008e06ff */
[----:B--2---:R-:W-:-:S06]  /*0440*/  ULEA UR4, UR5, UR4, 0x18 ;  /* 0x0000000405047291 */ /* 0x004fcc000f8ec0ff */
[----:B0-----:R-:W-:-:S07]  /*0450*/  MOV R7, UR4 ;  /* 0x0000000400077c02 */ /* 0x001fce0008000f00 */
.L_x_52:
[--C-:B0-----:R-:W-:Y:S01]  /*0460*/  IMAD R4, R14, 0x4, R7.reuse ;  /* 0x000000040e047824 */ /* 0x101fe200078e0207 */
[----:B------:R-:W-:Y:S01]  /*0470*/  IADD3 R12, P1, PT, R12, 0x1, RZ ;  /* 0x000000010c0c7810 */ /* 0x000fe20007f3e0ff */
[----:B------:R-:W-:Y:S02]  /*0480*/  IMAD R5, R10, 0x4, R7 ;  /* 0x000000040a057824 */ /* 0x000fe400078e0207 */
        /* <DEDUP_REMOVED lines=11> */
[----:B------:R0:W-:Y:S01]  /*0540*/  STS [R4], R11 ;  /* 0x0000000b04007388 */ /* 0x0001e20000000800 */
[----:B------:R-:W-:Y:S05]  /*0550*/  @P1 BRA `(.L_x_52) ;  /* 0xfffffffc00c01947 */ /* 0x000fea000383ffff */
.L_x_51:
[----:B------:R-:W-:Y:S05]  /*0560*/  BSYNC.RECONVERGENT B0 ;  /* 0x0000000000007941 */ /* 0x000fea0003800200 */
.L_x_50:
[----:B------:R-:W-:Y:S05]  /*0570*/  @!P0 EXIT ;  /* 0x000000000000894d */ /* 0x000fea0003800000 */
[----:B------:R-:W1:Y:S08]  /*0580*/  LDC.64 R6, c[0x0][0x388] ;  /* 0x0000e200ff067b82 */ /* 0x000e700000000a00 */
[----:B------:R-:W2:Y:S01]  /*0590*/  S2UR UR5, SR_CgaCtaId ;  /* 0x00000000000579c3 */ /* 0x000ea20000008800 */
[----:B------:R-:W-:Y:S01]  /*05a0*/  UMOV UR4, 0x400 ;  /* 0x0000040000047882 */ /* 0x000fe20000000000 */
[----:B-1----:R1:W5:Y:S04]  /*05b0*/  LDG.E.CONSTANT R2, desc[UR6][R6.64] ;  /* 0x0000000606027981 */ /* 0x002368000c1e9900 */
[----:B0-----:R1:W5:Y:S01]  /*05c0*/  LDG.E.CONSTANT R4, desc[UR6][R6.64+0x4] ;  /* 0x0000040606047981 */ /* 0x001362000c1e9900 */
[----:B------:R-:W0:Y:S01]  /*05d0*/  LDCU.64 UR6, c[0x0][0x380] ;  /* 0x00007000ff0677ac */ /* 0x000e220008000a00 */
[----:B--2---:R-:W-:-:S12]  /*05e0*/  ULEA UR4, UR5, UR4, 0x18 ;  /* 0x0000000405047291 */ /* 0x004fd8000f8ec0ff */
.L_x_53:
[C---:B0-2---:R-:W-:Y:S01]  /*05f0*/  VIADD R5, R3.reuse, UR6 ;  /* 0x0000000603057c36 */ /* 0x045fe20008000000 */
[----:B-1----:R-:W-:Y:S01]  /*0600*/  LEA R7, R3, UR4, 0x2 ;  /* 0x0000000403077c11 */ /* 0x002fe2000f8e10ff */
[----:B------:R-:W-:-:S03]  /*0610*/  IMAD R3, R0, 0x4, R3 ;  /* 0x0000000400037824 */ /* 0x000fc600078e0203 */
[----:B------:R-:W-:Y:S01]  /*0620*/  LEA R5, R5, UR4, 0x2 ;  /* 0x0000000405057c11 */ /* 0x000fe2000f8e10ff */
[----:B------:R-:W-:Y:S01]  /*0630*/  LDS R9, [R7] ;  /* 0x0000000007097984 */ /* 0x000fe20000000800 */
[----:B------:R-:W-:Y:S02]  /*0640*/  LEA R13, R0, R7, 0x2 ;  /* 0x00000007000d7211 */ /* 0x000fe400078e10ff */
[----:B------:R-:W-:Y:S01]  /*0650*/  ISETP.GE.U32.AND P0, PT, R3, UR6, PT ;  /* 0x0000000603007c0c */ /* 0x000fe2000bf06070 */
[----:B------:R-:W0:Y:S03]  /*0660*/  LDS R11, [R5] ;  /* 0x00000000050b7984 */ /* 0x000e260000000800 */
[----:B------:R-:W-:Y:S01]  /*0670*/  ISETP.GE.U32.AND.EX P0, PT, RZ, UR7, PT, P0 ;  /* 0x00000007ff007c0c */ /* 0x000fe2000bf06100 */
[----:B0----5:R-:W-:Y:S01]  /*0680*/  FFMA R9, R2, R9, R11 ;  /* 0x0000000902097223 */ /* 0x021fe2000000000b */
[----:B------:R-:W-:-:S04]  /*0690*/  IMAD R11, R0, 0x4, R5 ;  /* 0x00000004000b7824 */ /* 0x000fc800078e0205 */
[----:B------:R-:W-:Y:S04]  /*06a0*/  STS [R5], R9 ;  /* 0x0000000905007388 */ /* 0x000fe80000000800 */
[----:B------:R0:W1:Y:S02]  /*06b0*/  LDS R6, [R7] ;  /* 0x0000000007067984 */ /* 0x0000640000000800 */
[----:B0-----:R-:W-:-:S04]  /*06c0*/  IMAD R7, R0, 0x4, R11 ;  /* 0x0000000400077824 */ /* 0x001fc800078e020b */
[----:B------:R-:W-:Y:S02]  /*06d0*/  IMAD R10, R0, 0x4, R7 ;  /* 0x00000004000a7824 */ /* 0x000fe400078e0207 */
[----:B-1----:R-:W-:Y:S01]  /*06e0*/  FFMA R6, R4, R6, R9 ;  /* 0x0000000604067223 */ /* 0x002fe20000000009 */
[----:B------:R-:W-:-:S04]  /*06f0*/  IMAD R9, R0, 0x4, R13 ;  /* 0x0000000400097824 */ /* 0x000fc800078e020d */
[----:B------:R-:W-:Y:S01]  /*0700*/  STS [R5], R6 ;  /* 0x0000000605007388 */ /* 0x000fe20000000800 */
[----:B------:R-:W-:-:S03]  /*0710*/  LEA R12, R0, R9, 0x2 ;  /* 0x00000009000c7211 */ /* 0x000fc600078e10ff */
[----:B------:R-:W-:Y:S04]  /*0720*/  LDS R15, [R13] ;  /* 0x000000000d0f7984 */ /* 0x000fe80000000800 */
        /* <DEDUP_REMOVED lines=22> */
        .weak           $__internal_6_$__cuda_sm20_div_u64
        .type           $__internal_6_$__cuda_sm20_div_u64,@function
        .size           $__internal_6_$__cuda_sm20_div_u64,(.L_x_69 - $__internal_6_$__cuda_sm20_div_u64)
$__internal_6_$__cuda_sm20_div_u64:
        /* <DEDUP_REMOVED lines=65> */
[----:B------:R-:W-:Y:S06]  /*0ca0*/  RET.REL.NODEC R4 `(_Z3fmaIfLi2EEvlPf) ;  /* 0xfffffff004d47950 */ /* 0x000fec0003c3ffff */
.L_x_54:
        /* <DEDUP_REMOVED lines=13> */
.L_x_69:


//--------------------- .text._Z3fmaIfLi1EEvlPf   --------------------------
	.section	.text._Z3fmaIfLi1EEvlPf,"ax",@progbits
	.align	128
        .global         _Z3fmaIfLi1EEvlPf
        .type           _Z3fmaIfLi1EEvlPf,@function
        .size           _Z3fmaIfLi1EEvlPf,(.L_x_70 - _Z3fmaIfLi1EEvlPf)
        .other          _Z3fmaIfLi1EEvlPf,@"STO_CUDA_ENTRY STV_DEFAULT"
_Z3fmaIfLi1EEvlPf:
.text._Z3fmaIfLi1EEvlPf:
[----:B------:R-:W-:Y:S01]  /*0000*/  LDC R1, c[0x0][0x37c] ;  /* 0x0000df00ff017b82 */ /* 0x000fe20000000800 */
[----:B------:R-:W0:Y:S01]  /*0010*/  S2R R3, SR_TID.X ;  /* 0x0000000000037919 */ /* 0x000e220000002100 */
[----:B------:R-:W0:Y:S02]  /*0020*/  LDCU.64 UR6, c[0x0][0x380] ;  /* 0x00007000ff0677ac */ /* 0x000e240008000a00 */
[----:B0-----:R-:W-:-:S04]  /*0030*/  ISETP.GE.U32.AND P0, PT, R3, UR6, PT ;  /* 0x0000000603007c0c */ /* 0x001fc8000bf06070 */
[----:B------:R-:W-:-:S13]  /*0040*/  ISETP.GE.AND.EX P0, PT, RZ, UR7, PT, P0 ;  /* 0x00000007ff007c0c */ /* 0x000fda000bf06300 */
[----:B------:R-:W-:Y:S05]  /*0050*/  @P0 EXIT ;  /* 0x000000000000094d */ /* 0x000fea0003800000 */
[----:B------:R-:W0:Y:S01]  /*0060*/  LDC R2, c[0x0][0x360] ;  /* 0x0000d800ff027b82 */ /* 0x000e220000000800 */
[----:B------:R-:W1:Y:S07]  /*0070*/  LDCU.64 UR4, c[0x0][0x358] ;  /* 0x00006b00ff0477ac */ /* 0x000e6e0008000a00 */
[----:B------:R-:W1:Y:S01]  /*0080*/  LDC.64 R6, c[0x0][0x388] ;  /* 0x0000e200ff067b82 */ /* 0x000e620000000a00 */
[----:B0-----:R-:W-:-:S04]  /*0090*/  IADD3 R9, P0, PT, R3, R2, RZ ;  /* 0x0000000203097210 */ /* 0x001fc80007f1e0ff */
[C---:B------:R-:W-:Y:S01]  /*00a0*/  ISETP.GT.U32.AND P1, PT, R9.reuse, UR6, PT ;  /* 0x0000000609007c0c */ /* 0x040fe2000bf24070 */
[----:B------:R-:W-:Y:S01]  /*00b0*/  IMAD.X R11, RZ, RZ, RZ, P0 ;  /* 0x000000ffff0b7224 */ /* 0x000fe200000e06ff */
[----:B------:R-:W-:Y:S01]  /*00c0*/  ISETP.GE.U32.AND P0, PT, R9, UR6, PT ;  /* 0x0000000609007c0c */ /* 0x000fe2000bf06070 */
[----:B-1----:R0:W5:Y:S01]  /*00d0*/  LDG.E.CONSTANT R0, desc[UR4][R6.64] ;  /* 0x0000000406007981 */ /* 0x002162000c1e9900 */
[----:B------:R-:W-:Y:S02]  /*00e0*/  BSSY.RECONVERGENT B0, `(.L_x_55) ;  /* 0x0000022000007945 */ /* 0x000fe40003800200 */
[C---:B------:R-:W-:Y:S02]  /*00f0*/  ISETP.GT.U32.AND.EX P1, PT, R11.reuse, UR7, PT, P1 ;  /* 0x000000070b007c0c */ /* 0x040fe4000bf24110 */
[----:B------:R-:W-:Y:S02]  /*0100*/  ISETP.GE.U32.AND.EX P0, PT, R11, UR7, PT, P0 ;  /* 0x000000070b007c0c */ /* 0x000fe4000bf06100 */
[----:B------:R-:W-:-:S02]  /*0110*/  SEL R5, R9, UR6, P1 ;  /* 0x0000000609057c07 */ /* 0x000fc40008800000 */
[----:B------:R-:W-:Y:S02]  /*0120*/  SEL R4, RZ, 0x1, P0 ;  /* 0x00000001ff047807 */ /* 0x000fe40000000000 */
[----:B------:R-:W-:Y:S02]  /*0130*/  SEL R8, R11, UR7, P1 ;  /* 0x000000070b087c07 */ /* 0x000fe40008800000 */
[----:B------:R-:W-:-:S04]  /*0140*/  IADD3 R5, P0, P1, R5, -R9, -R4 ;  /* 0x8000000905057210 */ /* 0x000fc8000791e804 */
[----:B0-----:R-:W-:-:S04]  /*0150*/  IADD3.X R7, PT, PT, R8, -0x1, ~R11, P0, P1 ;  /* 0xffffffff08077810 */ /* 0x001fc800007e2c0b */
[----:B------:R-:W-:-:S13]  /*0160*/  ISETP.NE.U32.AND P0, PT, R7, RZ, PT ;  /* 0x000000ff0700720c */ /* 0x000fda0003f05070 */
[----:B------:R-:W-:Y:S05]  /*0170*/  @P0 BRA `(.L_x_56) ;  /* 0x0000000000500947 */ /* 0x000fea0003800000 */
[----:B------:R-:W0:Y:S01]  /*0180*/  I2F.U32.RP R8, R2 ;  /* 0x0000000200087306 */ /* 0x000e220000209000 */
[----:B------:R-:W-:-:S07]  /*0190*/  ISETP.NE.U32.AND P2, PT, R2, RZ, PT ;  /* 0x000000ff0200720c */ /* 0x000fce0003f45070 */
[----:B0-----:R-:W0:Y:S02]  /*01a0*/  MUFU.RCP R8, R8 ;  /* 0x0000000800087308 */ /* 0x001e240000001000 */
[----:B0-----:R-:W-:-:S06]  /*01b0*/  VIADD R6, R8, 0xffffffe ;  /* 0x0ffffffe08067836 */ /* 0x001fcc0000000000 */
[----:B------:R0:W1:Y:S02]  /*01c0*/  F2I.FTZ.U32.TRUNC.NTZ R7, R6 ;  /* 0x0000000600077305 */ /* 0x000064000021f000 */
[----:B0-----:R-:W-:Y:S02]  /*01d0*/  IMAD.MOV.U32 R6, RZ, RZ, RZ ;  /* 0x000000ffff067224 */ /* 0x001fe400078e00ff */
[----:B-1----:R-:W-:-:S04]  /*01e0*/  IMAD.MOV R9, RZ, RZ, -R7 ;  /* 0x000000ffff097224 */ /* 0x002fc800078e0a07 */
[----:B------:R-:W-:-:S04]  /*01f0*/  IMAD R9, R9, R2, RZ ;  /* 0x0000000209097224 */ /* 0x000fc800078e02ff */
[----:B------:R-:W-:-:S06]  /*0200*/  IMAD.HI.U32 R10, R7, R9, R6 ;  /* 0x00000009070a7227 */ /* 0x000fcc00078e0006 */
[----:B------:R-:W-:-:S04]  /*0210*/  IMAD.HI.U32 R6, R10, R5, RZ ;  /* 0x000000050a067227 */ /* 0x000fc800078e00ff */
[----:B------:R-:W-:-:S04]  /*0220*/  IMAD.MOV R7, RZ, RZ, -R6 ;  /* 0x000000ffff077224 */ /* 0x000fc800078e0a06 */
[----:B------:R-:W-:Y:S02]  /*0230*/  IMAD R5, R2, R7, R5 ;  /* 0x0000000702057224 */ /* 0x000fe400078e0205 */
[----:B------:R-:W-:-:S03]  /*0240*/  IMAD.MOV.U32 R7, RZ, RZ, RZ ;  /* 0x000000ffff077224 */ /* 0x000fc600078e00ff */
[----:B------:R-:W-:-:S13]  /*0250*/  ISETP.GE.U32.AND P0, PT, R5, R2, PT ;  /* 0x000000020500720c */ /* 0x000fda0003f06070 */
[----:B------:R-:W-:Y:S01]  /*0260*/  @P0 IADD3 R5, PT, PT, R5, -R2, RZ ;  /* 0x8000000205050210 */ /* 0x000fe20007ffe0ff */
[----:B------:R-:W-:-:S03]  /*0270*/  @P0 VIADD R6, R6, 0x1 ;  /* 0x0000000106060836 */ /* 0x000fc60000000000 */
[----:B------:R-:W-:-:S13]  /*0280*/  ISETP.GE.U32.AND P1, PT, R5, R2, PT ;  /* 0x000000020500720c */ /* 0x000fda0003f26070 */
[----:B------:R-:W-:Y:S01]  /*0290*/  @P1 VIADD R6, R6, 0x1 ;  /* 0x0000000106061836 */ /* 0x000fe20000000000 */
[----:B------:R-:W-:Y:S01]  /*02a0*/  @!P2 LOP3.LUT R6, RZ, R2, RZ, 0x33, !PT ;  /* 0x00000002ff06a212 */ /* 0x000fe200078e33ff */
[----:B------:R-:W-:Y:S06]  /*02b0*/  BRA `(.L_x_57) ;  /* 0x0000000000107947 */ /* 0x000fec0003800000 */
.L_x_56:
[----:B------:R-:W-:-:S07]  /*02c0*/  MOV R6, 0x2e0 ;  /* 0x000002e000067802 */ /* 0x000fce0000000f00 */
[----:B-----5:R-:W-:Y:S05]  /*02d0*/  CALL.REL.NOINC `($__internal_7_$__cuda_sm20_div_u64) ;  /* 0x0000000400107944 */ /* 0x020fea0003c00000 */
[----:B------:R-:W-:Y:S02]  /*02e0*/  IMAD.MOV.U32 R6, RZ, RZ, R5 ;  /* 0x000000ffff067224 */ /* 0x000fe400078e0005 */
[----:B------:R-:W-:-:S07]  /*02f0*/  IMAD.MOV.U32 R7, RZ, RZ, R8 ;  /* 0x000000ffff077224 */ /* 0x000fce00078e0008 */
.L_x_57:
[----:B------:R-:W-:Y:S05]  /*0300*/  BSYNC.RECONVERGENT B0 ;  /* 0x0000000000007941 */ /* 0x000fea0003800200 */
.L_x_55:
[----:B------:R-:W-:Y:S01]  /*0310*/  IADD3 R4, P0, PT, R6, R4, RZ ;  /* 0x0000000406047210 */ /* 0x000fe20007f1e0ff */
[----:B------:R-:W-:Y:S03]  /*0320*/  BSSY.RECONVERGENT B0, `(.L_x_58) ;  /* 0x000001d000007945 */ /* 0x000fe60003800200 */
[C---:B------:R-:W-:Y:S02]  /*0330*/  LOP3.LUT R5, R4.reuse, 0x3, RZ, 0xc0, !PT ;  /* 0x0000000304057812 */ /* 0x040fe400078ec0ff */
[----:B------:R-:W-:Y:S02]  /*0340*/  IADD3.X R6, PT, PT, RZ, R7, RZ, P0, !PT ;  /* 0x00000007ff067210 */ /* 0x000fe400007fe4ff */
[----:B------:R-:W-:Y:S02]  /*0350*/  ISETP.NE.U32.AND P1, PT, R5, 0x3, PT ;  /* 0x000000030500780c */ /* 0x000fe40003f25070 */
[----:B------:R-:W-:-:S02]  /*0360*/  ISETP.GE.U32.AND P0, PT, R4, 0x3, PT ;  /* 0x000000030400780c */ /* 0x000fc40003f06070 */
[----:B------:R-:W-:Y:S02]  /*0370*/  ISETP.NE.AND.EX P1, PT, RZ, RZ, PT, P1 ;  /* 0x000000ffff00720c */ /* 0x000fe40003f25310 */
[----:B------:R-:W-:-:S11]  /*0380*/  ISETP.GE.U32.AND.EX P0, PT, R6, RZ, PT, P0 ;  /* 0x000000ff0600720c */ /* 0x000fd60003f06100 */
[----:B------:R-:W-:Y:S05]  /*0390*/  @!P1 BRA `(.L_x_59) ;  /* 0x0000000000549947 */ /* 0x000fea0003800000 */
[----:B------:R-:W0:Y:S01]  /*03a0*/  S2UR UR5, SR_CgaCtaId ;  /* 0x00000000000579c3 */ /* 0x000e220000008800 */
[----:B------:R-:W-:Y:S01]  /*03b0*/  VIADD R6, R4, 0x1 ;  /* 0x0000000104067836 */ /* 0x000fe20000000000 */
[----:B------:R-:W-:-:S04]  /*03c0*/  UMOV UR4, 0x400 ;  /* 0x0000040000047882 */ /* 0x000fc80000000000 */
[----:B------:R-:W-:Y:S02]  /*03d0*/  LOP3.LUT R6, R6, 0x3, RZ, 0xc0, !PT ;  /* 0x0000000306067812 */ /* 0x000fe400078ec0ff */
[----:B------:R-:W1:Y:S02]  /*03e0*/  LDC R10, c[0x0][0x380] ;  /* 0x0000e000ff0a7b82 */ /* 0x000e640000000800 */
[----:B------:R-:W-:-:S05]  /*03f0*/  IADD3 R6, P1, PT, RZ, -R6, RZ ;  /* 0x80000006ff067210 */ /* 0x000fca0007f3e0ff */
[----:B------:R-:W-:Y:S01]  /*0400*/  IMAD.X R8, RZ, RZ, -0x1, P1 ;  /* 0xffffffffff087424 */ /* 0x000fe200008e06ff */
[----:B0-----:R-:W-:-:S06]  /*0410*/  ULEA UR4, UR5, UR4, 0x18 ;  /* 0x0000000405047291 */ /* 0x001fcc000f8ec0ff */
[----:B------:R-:W-:-:S07]  /*0420*/  LEA R5, R3, UR4, 0x2 ;  /* 0x0000000403057c11 */ /* 0x000fce000f8e10ff */
.L_x_60:
[----:B01----:R-:W-:Y:S01]  /*0430*/  IMAD R4, R10, 0x4, R5 ;  /* 0x000000040a047824 */ /* 0x003fe200078e0205 */
[----:B------:R0:W-:Y:S01]  /*0440*/  LDS R7, [R5] ;  /* 0x0000000005077984 */ /* 0x0001e20000000800 */
[----:B------:R-:W-:Y:S01]  /*0450*/  IADD3 R6, P1, PT, R6, 0x1, RZ ;  /* 0x0000000106067810 */ /* 0x000fe20007f3e0ff */
[----:B------:R-:W-:Y:S02]  /*0460*/  IMAD.IADD R3, R2, 0x1, R3 ;  /* 0x0000000102037824 */ /* 0x000fe400078e0203 */
[----:B------:R-:W1:Y:S02]  /*0470*/  LDS R9, [R4] ;  /* 0x0000000004097984 */ /* 0x000e640000000800 */
[----:B------:R-:W-:Y:S01]  /*0480*/  IMAD.X R8, RZ, RZ, R8, P1 ;  /* 0x000000ffff087224 */ /* 0x000fe200008e0608 */
[----:B------:R-:W-:Y:S02]  /*0490*/  ISETP.NE.U32.AND P1, PT, R6, RZ, PT ;  /* 0x000000ff0600720c */ /* 0x000fe40003f25070 */
[----:B0-----:R-:W-:-:S02]  /*04a0*/  LEA R5, R2, R5, 0x2 ;  /* 0x0000000502057211 */ /* 0x001fc400078e10ff */
[----:B------:R-:W-:Y:S01]  /*04b0*/  ISETP.NE.AND.EX P1, PT, R8, RZ, PT, P1 ;  /* 0x000000ff0800720c */ /* 0x000fe20003f25310 */
[----:B-1---5:R-:W-:-:S05]  /*04c0*/  FFMA R7, R0, R7, R9 ;  /* 0x0000000700077223 */ /* 0x022fca0000000009 */
[----:B------:R0:W-:Y:S07]  /*04d0*/  STS [R4], R7 ;  /* 0x0000000704007388 */ /* 0x0001ee0000000800 */
[----:B------:R-:W-:Y:S05]  /*04e0*/  @P1 BRA `(.L_x_60) ;  /* 0xfffffffc00d01947 */ /* 0x000fea000383ffff */
.L_x_59:
[----:B------:R-:W-:Y:S05]  /*04f0*/  BSYNC.RECONVERGENT B0 ;  /* 0x0000000000007941 */ /* 0x000fea0003800200 */
.L_x_58:
[----:B------:R-:W-:Y:S05]  /*0500*/  @!P0 EXIT ;  /* 0x000000000000894d */ /* 0x000fea0003800000 */
[----:B------:R-:W1:Y:S01]  /*0510*/  S2UR UR5, SR_CgaCtaId ;  /* 0x00000000000579c3 */ /* 0x000e620000008800 */
[----:B------:R-:W-:-:S07]  /*0520*/  UMOV UR4, 0x400 ;  /* 0x0000040000047882 */ /* 0x000fce0000000000 */
[----:B0-----:R-:W0:Y:S01]  /*0530*/  LDC.64 R4, c[0x0][0x380] ;  /* 0x0000e000ff047b82 */ /* 0x001e220000000a00 */
[----:B-1----:R-:W-:-:S12]  /*0540*/  ULEA UR4, UR5, UR4, 0x18 ;  /* 0x0000000405047291 */ /* 0x002fd8000f8ec0ff */
.L_x_61:
[----:B------:R-:W-:Y:S01]  /*0550*/  LEA R7, R3, UR4, 0x2 ;  /* 0x0000000403077c11 */ /* 0x000fe2000f8e10ff */
[----:B------:R-:W-:-:S04]  /*0560*/  IMAD R3, R2, 0x4, R3 ;  /* 0x0000000402037824 */ /* 0x000fc800078e0203 */
[--C-:B01----:R-:W-:Y:S01]  /*0570*/  IMAD R6, R4, 0x4, R7.reuse ;  /* 0x0000000404067824 */ /* 0x103fe200078e0207 */
[----:B------:R-:W-:Y:S01]  /*0580*/  LDS R9, [R7] ;  /* 0x0000000007097984 */ /* 0x000fe20000000800 */
[----:B------:R-:W-:Y:S01]  /*0590*/  IMAD R13, R2, 0x4, R7 ;  /* 0x00000004020d7824 */ /* 0x000fe200078e0207 */
[----:B------:R-:W-:Y:S02]  /*05a0*/  ISETP.GE.U32.AND P0, PT, R3, R4, PT ;  /* 0x000000040300720c */ /* 0x000fe40003f06070 */
[----:B------:R-:W0:Y:S01]  /*05b0*/  LDS R11, [R6] ;  /* 0x00000000060b7984 */ /* 0x000e220000000800 */
[--C-:B------:R-:W-:Y:S01]  /*05c0*/  IMAD R8, R4, 0x4, R13.reuse ;  /* 0x0000000404087824 */ /* 0x100fe200078e020d */
[----:B------:R-:W-:Y:S01]  /*05d0*/  ISETP.GE.U32.AND.EX P0, PT, RZ, R5, PT, P0 ;  /* 0x00000005ff00720c */ /* 0x000fe20003f06100 */
[----:B------:R-:W-:-:S04]  /*05e0*/  IMAD R17, R2, 0x4, R13 ;  /* 0x0000000402117824 */ /* 0x000fc800078e020d */
[----:B------:R-:W-:Y:S01]  /*05f0*/  IMAD R19, R2, 0x4, R17 ;  /* 0x0000000402137824 */ /* 0x000fe200078e0211 */
[----:B------:R-:W-:Y:S01]  /*0600*/  LEA R10, R4, R17, 0x2 ;  /* 0x00000011040a7211 */ /* 0x000fe200078e10ff */
[----:B0----5:R-:W-:-:S05]  /*0610*/  FFMA R9, R0, R9, R11 ;  /* 0x0000000900097223 */ /* 0x021fca000000000b */
[----:B------:R0:W-:Y:S04]  /*0620*/  STS [R6], R9 ;  /* 0x0000000906007388 */ /* 0x0001e80000000800 */
[----:B------:R-:W-:Y:S04]  /*0630*/  LDS R11, [R13] ;  /* 0x000000000d0b7984 */ /* 0x000fe80000000800 */
[----:B------:R-:W1:Y:S01]  /*0640*/  LDS R15, [R8] ;  /* 0x00000000080f7984 */ /* 0x000e620000000800 */
[----:B0-----:R-:W-:Y:S02]  /*0650*/  IMAD R6, R4, 0x4, R19 ;  /* 0x0000000404067824 */ /* 0x001fe400078e0213 */
[----:B-1----:R-:W-:-:S05]  /*0660*/  FFMA R11, R0, R11, R15 ;  /* 0x0000000b000b7223 */ /* 0x002fca000000000f */
[----:B------:R-:W-:Y:S04]  /*0670*/  STS [R8], R11 ;  /* 0x0000000b08007388 */ /* 0x000fe80000000800 */
[----:B------:R-:W-:Y:S04]  /*0680*/  LDS R7, [R17] ;  /* 0x0000000011077984 */ /* 0x000fe80000000800 */
[----:B------:R-:W0:Y:S02]  /*0690*/  LDS R15, [R10] ;  /* 0x000000000a0f7984 */ /* 0x000e240000000800 */
[----:B0-----:R-:W-:-:S05]  /*06a0*/  FFMA R7, R0, R7, R15 ;  /* 0x0000000700077223 */ /* 0x001fca000000000f */
[----:B------:R-:W-:Y:S04]  /*06b0*/  STS [R10], R7 ;  /* 0x000000070a007388 */ /* 0x000fe80000000800 */
[----:B------:R-:W-:Y:S04]  /*06c0*/  LDS R19, [R19] ;  /* 0x0000000013137984 */ /* 0x000fe80000000800 */
[----:B------:R-:W0:Y:S02]  /*06d0*/  LDS R9, [R6] ;  /* 0x0000000006097984 */ /* 0x000e240000000800 */
[----:B0-----:R-:W-:-:S05]  /*06e0*/  FFMA R9, R0, R19, R9 ;  /* 0x0000001300097223 */ /* 0x001fca0000000009 */
[----:B------:R1:W-:Y:S01]  /*06f0*/  STS [R6], R9 ;  /* 0x0000000906007388 */ /* 0x0003e20000000800 */
[----:B------:R-:W-:Y:S05]  /*0700*/  @!P0 BRA `(.L_x_61) ;  /* 0xfffffffc00908947 */ /* 0x000fea000383ffff */
[----:B------:R-:W-:Y:S05]  /*0710*/  EXIT ;  /* 0x000000000000794d */ /* 0x000fea0003800000 */
        .weak           $__internal_7_$__cuda_sm20_div_u64
        .type           $__internal_7_$__cuda_sm20_div_u64,@function
        .size           $__internal_7_$__cuda_sm20_div_u64,(.L_x_70 - $__internal_7_$__cuda_sm20_div_u64)
$__internal_7_$__cuda_sm20_div_u64:
[----:B------:R-:W-:Y:S02]  /*0720*/  IMAD.MOV.U32 R12, RZ, RZ, R2 ;  /* 0x000000ffff0c7224 */ /* 0x000fe400078e0002 */
[----:B------:R-:W-:-:S04]  /*0730*/  HFMA2 R13, -RZ, RZ, 0, 0 ;  /* 0x00000000ff0d7431 */ /* 0x000fc800000001ff */
        /* <DEDUP_REMOVED lines=8> */
[----:B------:R-:W-:Y:S02]  /*07c0*/  IMAD.X R17, RZ, RZ, ~R11, P0 ;  /* 0x000000ffff117224 */ /* 0x000fe400000e0e0b */
[----:B------:R-:W-:Y:S02]  /*07d0*/  IMAD.MOV.U32 R11, RZ, RZ, R8 ;  /* 0x000000ffff0b7224 */ /* 0x000fe400078e0008 */
[-C--:B------:R-:W-:Y:S02]  /*07e0*/  IMAD R13, R9, R17.reuse, RZ ;  /* 0x00000011090d7224 */ /* 0x080fe400078e02ff */
[----:B------:R-:W-:-:S04]  /*07f0*/  IMAD.WIDE.U32 R10, P0, R8, R17, R10 ;  /* 0x00000011080a7225 */ /* 0x000fc8000780000a */
[----:B------:R-:W-:-:S04]  /*0800*/  IMAD.HI.U32 R17, R9, R17, RZ ;  /* 0x0000001109117227 */ /* 0x000fc800078e00ff */
[----:B------:R-:W-:-:S05]  /*0810*/  IMAD.HI.U32 R10, P1, R9, R15, R10 ;  /* 0x0000000f090a7227 */ /* 0x000fca000782000a */
[----:B------:R-:W-:Y:S01]  /*0820*/  IADD3 R11, P2, PT, R13, R10, RZ ;  /* 0x0000000a0d0b7210 */ /* 0x000fe20007f5e0ff */
[----:B------:R-:W-:-:S04]  /*0830*/  IMAD.X R10, R17, 0x1, R9, P0 ;  /* 0x00000001110a7824 */ /* 0x000fc800000e0609 */
[----:B------:R-:W-:Y:S01]  /*0840*/  IMAD.WIDE.U32 R8, R11, R2, RZ ;  /* 0x000000020b087225 */ /* 0x000fe200078e00ff */
[----:B------:R-:W-:Y:S02]  /*0850*/  IADD3.X R13, PT, PT, RZ, RZ, R10, P2, P1 ;  /* 0x000000ffff0d7210 */ /* 0x000fe400017e240a */
[----:B------:R-:W-:-:S03]  /*0860*/  IADD3 R15, P0, PT, RZ, -R8, RZ ;  /* 0x80000008ff0f7210 */ /* 0x000fc60007f1e0ff */
[----:B------:R-:W-:Y:S02]  /*0870*/  IMAD R8, R13, R2, R9 ;  /* 0x000000020d087224 */ /* 0x000fe400078e0209 */
[----:B------:R-:W-:-:S03]  /*0880*/  IMAD.HI.U32 R10, R11, R15, RZ ;  /* 0x0000000f0b0a7227 */ /* 0x000fc600078e00ff */
        /* <DEDUP_REMOVED lines=9> */
[----:B------:R-:W-:Y:S02]  /*0920*/  IMAD.MOV.U32 R9, RZ, RZ, RZ ;  /* 0x000000ffff097224 */ /* 0x000fe400078e00ff */
[----:B------:R-:W-:-:S04]  /*0930*/  IMAD.WIDE.U32 R8, R10, R7, R8 ;  /* 0x000000070a087225 */ /* 0x000fc800078e0008 */
[C---:B------:R-:W-:Y:S02]  /*0940*/  IMAD R11, R12.reuse, R7, RZ ;  /* 0x000000070c0b7224 */ /* 0x040fe400078e02ff */
[----:B------:R-:W-:-:S04]  /*0950*/  IMAD.HI.U32 R8, P0, R12, R5, R8 ;  /* 0x000000050c087227 */ /* 0x000fc80007800008 */
[----:B------:R-:W-:Y:S01]  /*0960*/  IMAD.HI.U32 R12, R12, R7, RZ ;  /* 0x000000070c0c7227 */ /* 0x000fe200078e00ff */
[----:B------:R-:W-:-:S03]  /*0970*/  IADD3 R11, P1, PT, R11, R8, RZ ;  /* 0x000000080b0b7210 */ /* 0x000fc60007f3e0ff */
[----:B------:R-:W-:-:S04]  /*0980*/  IMAD.X R8, RZ, RZ, R12, P0 ;  /* 0x000000ffff087224 */ /* 0x000fc800000e060c */
[----:B------:R-:W-:Y:S02]  /*0990*/  IMAD.X R13, RZ, RZ, R8, P1 ;  /* 0x000000ffff0d7224 */ /* 0x000fe400008e0608 */
[----:B------:R-:W-:-:S04]  /*09a0*/  IMAD.WIDE.U32 R8, R11, R2, RZ ;  /* 0x000000020b087225 */ /* 0x000fc800078e00ff */
[----:B------:R-:W-:Y:S01]  /*09b0*/  IMAD R10, R13, R2, R9 ;  /* 0x000000020d0a7224 */ /* 0x000fe200078e0209 */
[----:B------:R-:W-:-:S04]  /*09c0*/  IADD3 R9, P0, PT, -R8, R5, RZ ;  /* 0x0000000508097210 */ /* 0x000fc80007f1e1ff */
[----:B------:R-:W-:Y:S02]  /*09d0*/  IADD3.X R12, PT, PT, ~R10, R7, RZ, P0, !PT ;  /* 0x000000070a0c7210 */ /* 0x000fe400007fe5ff */
[----:B------:R-:W-:Y:S02]  /*09e0*/  ISETP.GE.U32.AND P0, PT, R9, R2, PT ;  /* 0x000000020900720c */ /* 0x000fe40003f06070 */
[----:B------:R-:W-:Y:S02]  /*09f0*/  IADD3 R10, P2, PT, R11, 0x1, RZ ;  /* 0x000000010b0a7810 */ /* 0x000fe40007f5e0ff */
[----:B------:R-:W-:Y:S02]  /*0a00*/  IADD3 R5, P1, PT, -R2, R9, RZ ;  /* 0x0000000902057210 */ /* 0x000fe40007f3e1ff */
[C---:B------:R-:W-:Y:S01]  /*0a10*/  ISETP.GE.U32.AND.EX P0, PT, R12.reuse, RZ, PT, P0 ;  /* 0x000000ff0c00720c */ /* 0x040fe20003f06100 */
[----:B------:R-:W-:Y:S01]  /*0a20*/  IMAD.X R8, RZ, RZ, R13, P2 ;  /* 0x000000ffff087224 */ /* 0x000fe200010e060d */
[----:B------:R-:W-:-:S02]  /*0a30*/  IADD3.X R7, PT, PT, R12, -0x1, RZ, P1, !PT ;  /* 0xffffffff0c077810 */ /* 0x000fc40000ffe4ff */
[----:B------:R-:W-:Y:S02]  /*0a40*/  SEL R5, R5, R9, P0 ;  /* 0x0000000905057207 */ /* 0x000fe40000000000 */
[----:B------:R-:W-:Y:S02]  /*0a50*/  SEL R10, R10, R11, P0 ;  /* 0x0000000b0a0a7207 */ /* 0x000fe40000000000 */
[----:B------:R-:W-:Y:S02]  /*0a60*/  SEL R7, R7, R12, P0 ;  /* 0x0000000c07077207 */ /* 0x000fe40000000000 */
[----:B------:R-:W-:Y:S02]  /*0a70*/  SEL R13, R8, R13, P0 ;  /* 0x0000000d080d7207 */ /* 0x000fe40000000000 */
[----:B------:R-:W-:Y:S02]  /*0a80*/  ISETP.GE.U32.AND P0, PT, R5, R2, PT ;  /* 0x000000020500720c */ /* 0x000fe40003f06070 */
[----:B------:R-:W-:-:S02]  /*0a90*/  IADD3 R5, P2, PT, R10, 0x1, RZ ;  /* 0x000000010a057810 */ /* 0x000fc40007f5e0ff */
[----:B------:R-:W-:Y:S02]  /*0aa0*/  ISETP.NE.U32.AND P1, PT, R2, RZ, PT ;  /* 0x000000ff0200720c */ /* 0x000fe40003f25070 */
[----:B------:R-:W-:Y:S01]  /*0ab0*/  ISETP.GE.U32.AND.EX P0, PT, R7, RZ, PT, P0 ;  /* 0x000000ff0700720c */ /* 0x000fe20003f06100 */
[----:B------:R-:W-:Y:S01]  /*0ac0*/  IMAD.X R8, RZ, RZ, R13, P2 ;  /* 0x000000ffff087224 */ /* 0x000fe200010e060d */
[----:B------:R-:W-:Y:S01]  /*0ad0*/  ISETP.NE.AND.EX P1, PT, RZ, RZ, PT, P1 ;  /* 0x000000ffff00720c */ /* 0x000fe20003f25310 */
[----:B------:R-:W-:Y:S01]  /*0ae0*/  IMAD.MOV.U32 R7, RZ, RZ, 0x0 ;  /* 0x00000000ff077424 */ /* 0x000fe200078e00ff */
[----:B------:R-:W-:Y:S02]  /*0af0*/  SEL R5, R5, R10, P0 ;  /* 0x0000000a05057207 */ /* 0x000fe40000000000 */
[----:B------:R-:W-:Y:S02]  /*0b00*/  SEL R8, R8, R13, P0 ;  /* 0x0000000d08087207 */ /* 0x000fe40000000000 */
[----:B------:R-:W-:-:S02]  /*0b10*/  SEL R5, R5, 0xffffffff, P1 ;  /* 0xffffffff05057807 */ /* 0x000fc40000800000 */
[----:B------:R-:W-:Y:S01]  /*0b20*/  SEL R8, R8, 0xffffffff, P1 ;  /* 0xffffffff08087807 */ /* 0x000fe20000800000 */
[----:B------:R-:W-:Y:S06]  /*0b30*/  RET.REL.NODEC R6 `(_Z3fmaIfLi1EEvlPf) ;  /* 0xfffffff406307950 */ /* 0x000fec0003c3ffff */
.L_x_62:
        /* <DEDUP_REMOVED lines=12> */
.L_x_70:


//--------------------- .nv.shared._Z3fmaIfLi8EEvlPf --------------------------
	.section	.nv.shared._Z3fmaIfLi8EEvlPf,"aw",@nobits
	.sectionflags	@""
	.align	16
	.zero		1024


//--------------------- .nv.shared.reserved.0     --------------------------
	.section	.nv.shared.reserved.0,"aw",@nobits
	.weak		__nv_reservedSMEM_offset_0_alias
	.size		__nv_reservedSMEM_offset_0_alias, 0, 64
	.other		__nv_reservedSMEM_offset_0_alias,@"STO_CUDA_RESERVED_SHARED STV_DEFAULT"
__nv_reservedSMEM_offset_0_alias:
	.zero		0
	.zero		64


//--------------------- .nv.shared._Z3fmaIfLi7EEvlPf --------------------------
	.section	.nv.shared._Z3fmaIfLi7EEvlPf,"aw",@nobits
	.sectionflags	@""
	.align	16
	.zero		1024


//--------------------- .nv.shared._Z3fmaIfLi6EEvlPf --------------------------
	.section	.nv.shared._Z3fmaIfLi6EEvlPf,"aw",@nobits
	.sectionflags	@""
	.align	16
	.zero		1024


//--------------------- .nv.shared._Z3fmaIfLi5EEvlPf --------------------------
	.section	.nv.shared._Z3fmaIfLi5EEvlPf,"aw",@nobits
	.sectionflags	@""
	.align	16
	.zero		1024


//--------------------- .nv.shared._Z3fmaIfLi4EEvlPf --------------------------
	.section	.nv.shared._Z3fmaIfLi4EEvlPf,"aw",@nobits
	.sectionflags	@""
	.align	16
	.zero		1024


//--------------------- .nv.shared._Z3fmaIfLi3EEvlPf --------------------------
	.section	.nv.shared._Z3fmaIfLi3EEvlPf,"aw",@nobits
	.sectionflags	@""
	.align	16
	.zero		1024


//--------------------- .nv.shared._Z3fmaIfLi2EEvlPf --------------------------
	.section	.nv.shared._Z3fmaIfLi2EEvlPf,"aw",@nobits
	.sectionflags	@""
	.align	16
	.zero		1024


//--------------------- .nv.shared._Z3fmaIfLi1EEvlPf --------------------------
	.section	.nv.shared._Z3fmaIfLi1EEvlPf,"aw",@nobits
	.sectionflags	@""
	.align	16
	.zero		1024


//--------------------- .nv.constant0._Z3fmaIfLi8EEvlPf --------------------------
	.section	.nv.constant0._Z3fmaIfLi8EEvlPf,"a",@progbits
	.sectionflags	@""
	.align	4
.nv.constant0._Z3fmaIfLi8EEvlPf:
	.zero		912


//--------------------- .nv.constant0._Z3fmaIfLi7EEvlPf --------------------------
	.section	.nv.constant0._Z3fmaIfLi7EEvlPf,"a",@progbits
	.sectionflags	@""
	.align	4
.nv.constant0._Z3fmaIfLi7EEvlPf:
	.zero		912


//--------------------- .nv.constant0._Z3fmaIfLi6EEvlPf --------------------------
	.section	.nv.constant0._Z3fmaIfLi6EEvlPf,"a",@progbits
	.sectionflags	@""
	.align	4
.nv.constant0._Z3fmaIfLi6EEvlPf:
	.zero		912


//--------------------- .nv.constant0._Z3fmaIfLi5EEvlPf --------------------------
	.section	.nv.constant0._Z3fmaIfLi5EEvlPf,"a",@progbits
	.sectionflags	@""
	.align	4
.nv.constant0._Z3fmaIfLi5EEvlPf:
	.zero		912


//--------------------- .nv.constant0._Z3fmaIfLi4EEvlPf --------------------------
	.section	.nv.constant0._Z3fmaIfLi4EEvlPf,"a",@progbits
	.sectionflags	@""
	.align	4
.nv.constant0._Z3fmaIfLi4EEvlPf:
	.zero		912


//--------------------- .nv.constant0._Z3fmaIfLi3EEvlPf --------------------------
	.section	.nv.constant0._Z3fmaIfLi3EEvlPf,"a",@progbits
	.sectionflags	@""
	.align	4
.nv.constant0._Z3fmaIfLi3EEvlPf:
	.zero		912


//--------------------- .nv.constant0._Z3fmaIfLi2EEvlPf --------------------------
	.section	.nv.constant0._Z3fmaIfLi2EEvlPf,"a",@progbits
	.sectionflags	@""
	.align	4
.nv.constant0._Z3fmaIfLi2EEvlPf:
	.zero		912


//--------------------- .nv.constant0._Z3fmaIfLi1EEvlPf --------------------------
	.section	.nv.constant0._Z3fmaIfLi1EEvlPf,"a",@progbits
	.sectionflags	@""
	.align	4
.nv.constant0._Z3fmaIfLi1EEvlPf:
	.zero		912


//--------------------- SYMBOLS --------------------------

	.type		.nv.reservedSmem.offset0,@object
	.size		.nv.reservedSmem.offset0,0x4
	.type		.nv.reservedSmem.cap,@object
	.size		.nv.reservedSmem.cap,0x4
